//
// Generated by NVIDIA NVVM Compiler
//
// Compiler Build ID: CL-36424714
// Cuda compilation tools, release 13.0, V13.0.88
// Based on NVVM 20.0.0
//

.version 9.0
.target sm_100
.address_size 64

	// .globl	_Z17calcDominationMapPfiiPs

.visible .entry _Z17calcDominationMapPfiiPs(
	.param .u64 .ptr .align 1 _Z17calcDominationMapPfiiPs_param_0,
	.param .u32 _Z17calcDominationMapPfiiPs_param_1,
	.param .u32 _Z17calcDominationMapPfiiPs_param_2,
	.param .u64 .ptr .align 1 _Z17calcDominationMapPfiiPs_param_3
)
{
	.reg .pred 	%p<44>;
	.reg .b16 	%rs<3>;
	.reg .b32 	%r<196>;
	.reg .b32 	%f<31>;
	.reg .b64 	%rd<39>;

	ld.param.u64 	%rd11, [_Z17calcDominationMapPfiiPs_param_0];
	ld.param.u32 	%r108, [_Z17calcDominationMapPfiiPs_param_1];
	ld.param.u32 	%r110, [_Z17calcDominationMapPfiiPs_param_2];
	ld.param.u64 	%rd12, [_Z17calcDominationMapPfiiPs_param_3];
	cvta.to.global.u64 	%rd1, %rd11;
	cvta.to.global.u64 	%rd2, %rd12;
	mov.u32 	%r111, %ctaid.x;
	mov.u32 	%r112, %ntid.x;
	mov.u32 	%r113, %tid.x;
	mad.lo.s32 	%r1, %r111, %r112, %r113;
	mov.u32 	%r114, %ctaid.y;
	mov.u32 	%r115, %ntid.y;
	mov.u32 	%r116, %tid.y;
	mad.lo.s32 	%r117, %r114, %r115, %r116;
	max.s32 	%r118, %r1, %r117;
	setp.ge.s32 	%p1, %r118, %r110;
	@%p1 bra 	$L__BB0_60;
	mul.lo.s32 	%r3, %r108, %r1;
	mul.lo.s32 	%r4, %r108, %r117;
	setp.lt.s32 	%p2, %r108, 1;
	mov.b32 	%r150, 0;
	mov.u32 	%r149, %r150;
	@%p2 bra 	$L__BB0_57;
	and.b32  	%r5, %r108, 7;
	setp.lt.u32 	%p3, %r108, 8;
	mov.b32 	%r182, 0;
	mov.u32 	%r149, %r182;
	mov.u32 	%r150, %r182;
	@%p3 bra 	$L__BB0_29;
	and.b32  	%r182, %r108, 2147483640;
	neg.s32 	%r148, %r182;
	add.s64 	%rd3, %rd1, 16;
	mul.wide.u32 	%rd13, %r4, 4;
	add.s64 	%rd38, %rd3, %rd13;
	mov.b32 	%r149, 0;
	mov.u32 	%r147, %r3;
	mov.u32 	%r150, %r149;
$L__BB0_4:
	.pragma "nounroll";
	mul.wide.s32 	%rd14, %r147, 4;
	add.s64 	%rd6, %rd3, %rd14;
	ld.global.f32 	%f1, [%rd6+-16];
	ld.global.f32 	%f2, [%rd38+-16];
	setp.neu.f32 	%p4, %f1, %f2;
	@%p4 bra 	$L__BB0_6;
	add.s32 	%r149, %r149, 1;
	add.s32 	%r151, %r150, 1;
	bra.uni 	$L__BB0_7;
$L__BB0_6:
	setp.lt.f32 	%p5, %f1, %f2;
	selp.u32 	%r123, 1, 0, %p5;
	add.s32 	%r151, %r150, %r123;
$L__BB0_7:
	ld.global.f32 	%f3, [%rd6+-12];
	ld.global.f32 	%f4, [%rd38+-12];
	setp.eq.f32 	%p6, %f3, %f4;
	@%p6 bra 	$L__BB0_9;
	setp.lt.f32 	%p7, %f3, %f4;
	selp.u32 	%r124, 1, 0, %p7;
	add.s32 	%r153, %r151, %r124;
	bra.uni 	$L__BB0_10;
$L__BB0_9:
	add.s32 	%r149, %r149, 1;
	add.s32 	%r153, %r151, 1;
$L__BB0_10:
	ld.global.f32 	%f5, [%rd6+-8];
	ld.global.f32 	%f6, [%rd38+-8];
	setp.eq.f32 	%p8, %f5, %f6;
	@%p8 bra 	$L__BB0_12;
	setp.lt.f32 	%p9, %f5, %f6;
	selp.u32 	%r125, 1, 0, %p9;
	add.s32 	%r155, %r153, %r125;
	bra.uni 	$L__BB0_13;
$L__BB0_12:
	add.s32 	%r149, %r149, 1;
	add.s32 	%r155, %r153, 1;
$L__BB0_13:
	ld.global.f32 	%f7, [%rd6+-4];
	ld.global.f32 	%f8, [%rd38+-4];
	setp.eq.f32 	%p10, %f7, %f8;
	@%p10 bra 	$L__BB0_15;
	setp.lt.f32 	%p11, %f7, %f8;
	selp.u32 	%r126, 1, 0, %p11;
	add.s32 	%r157, %r155, %r126;
	bra.uni 	$L__BB0_16;
$L__BB0_15:
	add.s32 	%r149, %r149, 1;
	add.s32 	%r157, %r155, 1;
$L__BB0_16:
	ld.global.f32 	%f9, [%rd6];
	ld.global.f32 	%f10, [%rd38];
	setp.eq.f32 	%p12, %f9, %f10;
	@%p12 bra 	$L__BB0_18;
	setp.lt.f32 	%p13, %f9, %f10;
	selp.u32 	%r127, 1, 0, %p13;
	add.s32 	%r159, %r157, %r127;
	bra.uni 	$L__BB0_19;
$L__BB0_18:
	add.s32 	%r149, %r149, 1;
	add.s32 	%r159, %r157, 1;
$L__BB0_19:
	ld.global.f32 	%f11, [%rd6+4];
	ld.global.f32 	%f12, [%rd38+4];
	setp.eq.f32 	%p14, %f11, %f12;
	@%p14 bra 	$L__BB0_21;
	setp.lt.f32 	%p15, %f11, %f12;
	selp.u32 	%r128, 1, 0, %p15;
	add.s32 	%r161, %r159, %r128;
	bra.uni 	$L__BB0_22;
$L__BB0_21:
	add.s32 	%r149, %r149, 1;
	add.s32 	%r161, %r159, 1;
$L__BB0_22:
	ld.global.f32 	%f13, [%rd6+8];
	ld.global.f32 	%f14, [%rd38+8];
	setp.eq.f32 	%p16, %f13, %f14;
	@%p16 bra 	$L__BB0_24;
	setp.lt.f32 	%p17, %f13, %f14;
	selp.u32 	%r129, 1, 0, %p17;
	add.s32 	%r163, %r161, %r129;
	bra.uni 	$L__BB0_25;
$L__BB0_24:
	add.s32 	%r149, %r149, 1;
	add.s32 	%r163, %r161, 1;
$L__BB0_25:
	ld.global.f32 	%f15, [%rd6+12];
	ld.global.f32 	%f16, [%rd38+12];
	setp.eq.f32 	%p18, %f15, %f16;
	@%p18 bra 	$L__BB0_27;
	setp.lt.f32 	%p19, %f15, %f16;
	selp.u32 	%r130, 1, 0, %p19;
	add.s32 	%r150, %r163, %r130;
	bra.uni 	$L__BB0_28;
$L__BB0_27:
	add.s32 	%r149, %r149, 1;
	add.s32 	%r150, %r163, 1;
$L__BB0_28:
	add.s32 	%r148, %r148, 8;
	add.s32 	%r147, %r147, 8;
	add.s64 	%rd38, %rd38, 32;
	setp.ne.s32 	%p20, %r148, 0;
	@%p20 bra 	$L__BB0_4;
$L__BB0_29:
	setp.eq.s32 	%p21, %r5, 0;
	@%p21 bra 	$L__BB0_57;
	and.b32  	%r59, %r108, 3;
	setp.lt.u32 	%p22, %r5, 4;
	@%p22 bra 	$L__BB0_44;
	add.s32 	%r132, %r182, %r3;
	mul.wide.s32 	%rd15, %r132, 4;
	add.s64 	%rd8, %rd1, %rd15;
	ld.global.f32 	%f17, [%rd8];
	add.s32 	%r133, %r182, %r4;
	mul.wide.u32 	%rd16, %r133, 4;
	add.s64 	%rd17, %rd1, %rd16;
	ld.global.f32 	%f18, [%rd17];
	setp.eq.f32 	%p23, %f17, %f18;
	@%p23 bra 	$L__BB0_33;
	setp.lt.f32 	%p24, %f17, %f18;
	selp.u32 	%r134, 1, 0, %p24;
	add.s32 	%r172, %r150, %r134;
	bra.uni 	$L__BB0_34;
$L__BB0_33:
	add.s32 	%r149, %r149, 1;
	add.s32 	%r172, %r150, 1;
$L__BB0_34:
	ld.global.f32 	%f19, [%rd8+4];
	cvt.u64.u32 	%rd18, %r4;
	cvt.u64.u32 	%rd19, %r182;
	add.s64 	%rd20, %rd19, %rd18;
	shl.b64 	%rd21, %rd20, 2;
	add.s64 	%rd9, %rd1, %rd21;
	ld.global.f32 	%f20, [%rd9+4];
	setp.eq.f32 	%p25, %f19, %f20;
	@%p25 bra 	$L__BB0_36;
	setp.lt.f32 	%p26, %f19, %f20;
	selp.u32 	%r135, 1, 0, %p26;
	add.s32 	%r174, %r172, %r135;
	bra.uni 	$L__BB0_37;
$L__BB0_36:
	add.s32 	%r149, %r149, 1;
	add.s32 	%r174, %r172, 1;
$L__BB0_37:
	ld.global.f32 	%f21, [%rd8+8];
	ld.global.f32 	%f22, [%rd9+8];
	setp.eq.f32 	%p27, %f21, %f22;
	@%p27 bra 	$L__BB0_39;
	setp.lt.f32 	%p28, %f21, %f22;
	selp.u32 	%r136, 1, 0, %p28;
	add.s32 	%r176, %r174, %r136;
	bra.uni 	$L__BB0_40;
$L__BB0_39:
	add.s32 	%r149, %r149, 1;
	add.s32 	%r176, %r174, 1;
$L__BB0_40:
	ld.global.f32 	%f23, [%rd8+12];
	ld.global.f32 	%f24, [%rd9+12];
	setp.eq.f32 	%p29, %f23, %f24;
	@%p29 bra 	$L__BB0_42;
	setp.lt.f32 	%p30, %f23, %f24;
	selp.u32 	%r137, 1, 0, %p30;
	add.s32 	%r150, %r176, %r137;
	bra.uni 	$L__BB0_43;
$L__BB0_42:
	add.s32 	%r149, %r149, 1;
	add.s32 	%r150, %r176, 1;
$L__BB0_43:
	add.s32 	%r182, %r182, 4;
$L__BB0_44:
	setp.eq.s32 	%p31, %r59, 0;
	@%p31 bra 	$L__BB0_57;
	setp.eq.s32 	%p32, %r59, 1;
	@%p32 bra 	$L__BB0_53;
	add.s32 	%r139, %r182, %r3;
	mul.wide.s32 	%rd22, %r139, 4;
	add.s64 	%rd10, %rd1, %rd22;
	ld.global.f32 	%f25, [%rd10];
	add.s32 	%r140, %r182, %r4;
	mul.wide.u32 	%rd23, %r140, 4;
	add.s64 	%rd24, %rd1, %rd23;
	ld.global.f32 	%f26, [%rd24];
	setp.eq.f32 	%p33, %f25, %f26;
	@%p33 bra 	$L__BB0_48;
	setp.lt.f32 	%p34, %f25, %f26;
	selp.u32 	%r141, 1, 0, %p34;
	add.s32 	%r185, %r150, %r141;
	bra.uni 	$L__BB0_49;
$L__BB0_48:
	add.s32 	%r149, %r149, 1;
	add.s32 	%r185, %r150, 1;
$L__BB0_49:
	ld.global.f32 	%f27, [%rd10+4];
	cvt.u64.u32 	%rd25, %r4;
	cvt.u64.u32 	%rd26, %r182;
	add.s64 	%rd27, %rd26, %rd25;
	shl.b64 	%rd28, %rd27, 2;
	add.s64 	%rd29, %rd1, %rd28;
	ld.global.f32 	%f28, [%rd29+4];
	setp.eq.f32 	%p35, %f27, %f28;
	@%p35 bra 	$L__BB0_51;
	setp.lt.f32 	%p36, %f27, %f28;
	selp.u32 	%r142, 1, 0, %p36;
	add.s32 	%r150, %r185, %r142;
	bra.uni 	$L__BB0_52;
$L__BB0_51:
	add.s32 	%r149, %r149, 1;
	add.s32 	%r150, %r185, 1;
$L__BB0_52:
	add.s32 	%r182, %r182, 2;
$L__BB0_53:
	and.b32  	%r143, %r108, 1;
	setp.eq.b32 	%p37, %r143, 1;
	not.pred 	%p38, %p37;
	@%p38 bra 	$L__BB0_57;
	add.s32 	%r144, %r182, %r3;
	mul.wide.s32 	%rd30, %r144, 4;
	add.s64 	%rd31, %rd1, %rd30;
	ld.global.f32 	%f29, [%rd31];
	add.s32 	%r145, %r182, %r4;
	mul.wide.u32 	%rd32, %r145, 4;
	add.s64 	%rd33, %rd1, %rd32;
	ld.global.f32 	%f30, [%rd33];
	setp.eq.f32 	%p39, %f29, %f30;
	@%p39 bra 	$L__BB0_56;
	setp.lt.f32 	%p40, %f29, %f30;
	selp.u32 	%r146, 1, 0, %p40;
	add.s32 	%r150, %r150, %r146;
	bra.uni 	$L__BB0_57;
$L__BB0_56:
	add.s32 	%r149, %r149, 1;
	add.s32 	%r150, %r150, 1;
$L__BB0_57:
	mad.lo.s32 	%r107, %r110, %r1, %r117;
	setp.ne.s32 	%p41, %r150, %r108;
	setp.ge.s32 	%p42, %r149, %r108;
	or.pred  	%p43, %p41, %p42;
	@%p43 bra 	$L__BB0_59;
	mul.wide.s32 	%rd36, %r107, 2;
	add.s64 	%rd37, %rd2, %rd36;
	mov.b16 	%rs2, 1;
	st.global.u16 	[%rd37], %rs2;
	bra.uni 	$L__BB0_60;
$L__BB0_59:
	mul.wide.s32 	%rd34, %r107, 2;
	add.s64 	%rd35, %rd2, %rd34;
	mov.b16 	%rs1, 0;
	st.global.u16 	[%rd35], %rs1;
$L__BB0_60:
	ret;

}
	// .globl	_Z20calcDominatedByCountiPsPi
.visible .entry _Z20calcDominatedByCountiPsPi(
	.param .u32 _Z20calcDominatedByCountiPsPi_param_0,
	.param .u64 .ptr .align 1 _Z20calcDominatedByCountiPsPi_param_1,
	.param .u64 .ptr .align 1 _Z20calcDominatedByCountiPsPi_param_2
)
{
	.reg .pred 	%p<40>;
	.reg .b16 	%rs<30>;
	.reg .b32 	%r<121>;
	.reg .b64 	%rd<43>;

	ld.param.u32 	%r34, [_Z20calcDominatedByCountiPsPi_param_0];
	ld.param.u64 	%rd3, [_Z20calcDominatedByCountiPsPi_param_1];
	ld.param.u64 	%rd2, [_Z20calcDominatedByCountiPsPi_param_2];
	cvta.to.global.u64 	%rd1, %rd3;
	mov.u32 	%r35, %ctaid.x;
	mov.u32 	%r36, %ntid.x;
	mov.u32 	%r37, %tid.x;
	mad.lo.s32 	%r1, %r35, %r36, %r37;
	setp.ge.s32 	%p1, %r1, %r34;
	@%p1 bra 	$L__BB1_15;
	setp.lt.s32 	%p2, %r34, 1;
	mov.b32 	%r120, 0;
	@%p2 bra 	$L__BB1_14;
	add.s32 	%r41, %r34, -1;
	and.b32  	%r2, %r34, 15;
	setp.lt.u32 	%p3, %r41, 15;
	mov.b32 	%r120, 0;
	mov.u32 	%r110, %r1;
	@%p3 bra 	$L__BB1_5;
	shl.b32 	%r3, %r34, 4;
	and.b32  	%r43, %r34, 2147483632;
	neg.s32 	%r105, %r43;
	mov.b32 	%r120, 0;
	mov.u32 	%r110, %r1;
$L__BB1_4:
	.pragma "nounroll";
	mul.wide.s32 	%rd4, %r110, 2;
	add.s64 	%rd5, %rd1, %rd4;
	ld.global.u16 	%rs1, [%rd5];
	setp.ne.s16 	%p4, %rs1, 0;
	selp.u32 	%r44, 1, 0, %p4;
	add.s32 	%r45, %r120, %r44;
	shl.b32 	%r46, %r34, 1;
	cvt.u64.u32 	%rd6, %r46;
	add.s64 	%rd7, %rd5, %rd6;
	ld.global.u16 	%rs2, [%rd7];
	setp.ne.s16 	%p5, %rs2, 0;
	selp.u32 	%r47, 1, 0, %p5;
	add.s32 	%r48, %r45, %r47;
	add.s64 	%rd8, %rd7, %rd6;
	ld.global.u16 	%rs3, [%rd8];
	setp.ne.s16 	%p6, %rs3, 0;
	selp.u32 	%r49, 1, 0, %p6;
	add.s32 	%r50, %r48, %r49;
	add.s64 	%rd9, %rd8, %rd6;
	ld.global.u16 	%rs4, [%rd9];
	setp.ne.s16 	%p7, %rs4, 0;
	selp.u32 	%r51, 1, 0, %p7;
	add.s32 	%r52, %r50, %r51;
	add.s64 	%rd10, %rd9, %rd6;
	ld.global.u16 	%rs5, [%rd10];
	setp.ne.s16 	%p8, %rs5, 0;
	selp.u32 	%r53, 1, 0, %p8;
	add.s32 	%r54, %r52, %r53;
	add.s64 	%rd11, %rd10, %rd6;
	ld.global.u16 	%rs6, [%rd11];
	setp.ne.s16 	%p9, %rs6, 0;
	selp.u32 	%r55, 1, 0, %p9;
	add.s32 	%r56, %r54, %r55;
	add.s64 	%rd12, %rd11, %rd6;
	ld.global.u16 	%rs7, [%rd12];
	setp.ne.s16 	%p10, %rs7, 0;
	selp.u32 	%r57, 1, 0, %p10;
	add.s32 	%r58, %r56, %r57;
	add.s64 	%rd13, %rd12, %rd6;
	ld.global.u16 	%rs8, [%rd13];
	setp.ne.s16 	%p11, %rs8, 0;
	selp.u32 	%r59, 1, 0, %p11;
	add.s32 	%r60, %r58, %r59;
	add.s64 	%rd14, %rd13, %rd6;
	ld.global.u16 	%rs9, [%rd14];
	setp.ne.s16 	%p12, %rs9, 0;
	selp.u32 	%r61, 1, 0, %p12;
	add.s32 	%r62, %r60, %r61;
	add.s64 	%rd15, %rd14, %rd6;
	ld.global.u16 	%rs10, [%rd15];
	setp.ne.s16 	%p13, %rs10, 0;
	selp.u32 	%r63, 1, 0, %p13;
	add.s32 	%r64, %r62, %r63;
	add.s64 	%rd16, %rd15, %rd6;
	ld.global.u16 	%rs11, [%rd16];
	setp.ne.s16 	%p14, %rs11, 0;
	selp.u32 	%r65, 1, 0, %p14;
	add.s32 	%r66, %r64, %r65;
	add.s64 	%rd17, %rd16, %rd6;
	ld.global.u16 	%rs12, [%rd17];
	setp.ne.s16 	%p15, %rs12, 0;
	selp.u32 	%r67, 1, 0, %p15;
	add.s32 	%r68, %r66, %r67;
	add.s64 	%rd18, %rd17, %rd6;
	ld.global.u16 	%rs13, [%rd18];
	setp.ne.s16 	%p16, %rs13, 0;
	selp.u32 	%r69, 1, 0, %p16;
	add.s32 	%r70, %r68, %r69;
	add.s64 	%rd19, %rd18, %rd6;
	ld.global.u16 	%rs14, [%rd19];
	setp.ne.s16 	%p17, %rs14, 0;
	selp.u32 	%r71, 1, 0, %p17;
	add.s32 	%r72, %r70, %r71;
	add.s64 	%rd20, %rd19, %rd6;
	ld.global.u16 	%rs15, [%rd20];
	setp.ne.s16 	%p18, %rs15, 0;
	selp.u32 	%r73, 1, 0, %p18;
	add.s32 	%r74, %r72, %r73;
	add.s64 	%rd21, %rd20, %rd6;
	ld.global.u16 	%rs16, [%rd21];
	setp.ne.s16 	%p19, %rs16, 0;
	selp.u32 	%r75, 1, 0, %p19;
	add.s32 	%r120, %r74, %r75;
	add.s32 	%r110, %r110, %r3;
	add.s32 	%r105, %r105, 16;
	setp.ne.s32 	%p20, %r105, 0;
	@%p20 bra 	$L__BB1_4;
$L__BB1_5:
	setp.eq.s32 	%p21, %r2, 0;
	@%p21 bra 	$L__BB1_14;
	and.b32  	%r14, %r34, 7;
	setp.lt.u32 	%p22, %r2, 8;
	@%p22 bra 	$L__BB1_8;
	mul.wide.s32 	%rd22, %r110, 2;
	add.s64 	%rd23, %rd1, %rd22;
	ld.global.u16 	%rs17, [%rd23];
	setp.ne.s16 	%p23, %rs17, 0;
	selp.u32 	%r77, 1, 0, %p23;
	add.s32 	%r78, %r120, %r77;
	shl.b32 	%r79, %r34, 1;
	cvt.u64.u32 	%rd24, %r79;
	add.s64 	%rd25, %rd23, %rd24;
	ld.global.u16 	%rs18, [%rd25];
	setp.ne.s16 	%p24, %rs18, 0;
	selp.u32 	%r80, 1, 0, %p24;
	add.s32 	%r81, %r78, %r80;
	add.s64 	%rd26, %rd25, %rd24;
	ld.global.u16 	%rs19, [%rd26];
	setp.ne.s16 	%p25, %rs19, 0;
	selp.u32 	%r82, 1, 0, %p25;
	add.s32 	%r83, %r81, %r82;
	add.s64 	%rd27, %rd26, %rd24;
	ld.global.u16 	%rs20, [%rd27];
	setp.ne.s16 	%p26, %rs20, 0;
	selp.u32 	%r84, 1, 0, %p26;
	add.s32 	%r85, %r83, %r84;
	add.s64 	%rd28, %rd27, %rd24;
	ld.global.u16 	%rs21, [%rd28];
	setp.ne.s16 	%p27, %rs21, 0;
	selp.u32 	%r86, 1, 0, %p27;
	add.s32 	%r87, %r85, %r86;
	add.s64 	%rd29, %rd28, %rd24;
	ld.global.u16 	%rs22, [%rd29];
	setp.ne.s16 	%p28, %rs22, 0;
	selp.u32 	%r88, 1, 0, %p28;
	add.s32 	%r89, %r87, %r88;
	add.s64 	%rd30, %rd29, %rd24;
	ld.global.u16 	%rs23, [%rd30];
	setp.ne.s16 	%p29, %rs23, 0;
	selp.u32 	%r90, 1, 0, %p29;
	add.s32 	%r91, %r89, %r90;
	add.s64 	%rd31, %rd30, %rd24;
	ld.global.u16 	%rs24, [%rd31];
	setp.ne.s16 	%p30, %rs24, 0;
	selp.u32 	%r92, 1, 0, %p30;
	add.s32 	%r120, %r91, %r92;
	shl.b32 	%r93, %r34, 3;
	add.s32 	%r110, %r93, %r110;
$L__BB1_8:
	setp.eq.s32 	%p31, %r14, 0;
	@%p31 bra 	$L__BB1_14;
	and.b32  	%r20, %r34, 3;
	setp.lt.u32 	%p32, %r14, 4;
	@%p32 bra 	$L__BB1_11;
	mul.wide.s32 	%rd32, %r110, 2;
	add.s64 	%rd33, %rd1, %rd32;
	ld.global.u16 	%rs25, [%rd33];
	setp.ne.s16 	%p33, %rs25, 0;
	selp.u32 	%r95, 1, 0, %p33;
	add.s32 	%r96, %r120, %r95;
	shl.b32 	%r97, %r34, 1;
	cvt.u64.u32 	%rd34, %r97;
	add.s64 	%rd35, %rd33, %rd34;
	ld.global.u16 	%rs26, [%rd35];
	setp.ne.s16 	%p34, %rs26, 0;
	selp.u32 	%r98, 1, 0, %p34;
	add.s32 	%r99, %r96, %r98;
	add.s64 	%rd36, %rd35, %rd34;
	ld.global.u16 	%rs27, [%rd36];
	setp.ne.s16 	%p35, %rs27, 0;
	selp.u32 	%r100, 1, 0, %p35;
	add.s32 	%r101, %r99, %r100;
	add.s64 	%rd37, %rd36, %rd34;
	ld.global.u16 	%rs28, [%rd37];
	setp.ne.s16 	%p36, %rs28, 0;
	selp.u32 	%r102, 1, 0, %p36;
	add.s32 	%r120, %r101, %r102;
	shl.b32 	%r103, %r34, 2;
	add.s32 	%r110, %r103, %r110;
$L__BB1_11:
	setp.eq.s32 	%p37, %r20, 0;
	@%p37 bra 	$L__BB1_14;
	neg.s32 	%r117, %r20;
$L__BB1_13:
	.pragma "nounroll";
	mul.wide.s32 	%rd38, %r110, 2;
	add.s64 	%rd39, %rd1, %rd38;
	ld.global.u16 	%rs29, [%rd39];
	setp.ne.s16 	%p38, %rs29, 0;
	selp.u32 	%r104, 1, 0, %p38;
	add.s32 	%r120, %r120, %r104;
	add.s32 	%r110, %r110, %r34;
	add.s32 	%r117, %r117, 1;
	setp.ne.s32 	%p39, %r117, 0;
	@%p39 bra 	$L__BB1_13;
$L__BB1_14:
	cvta.to.global.u64 	%rd40, %rd2;
	mul.wide.s32 	%rd41, %r1, 4;
	add.s64 	%rd42, %rd40, %rd41;
	st.global.u32 	[%rd42], %r120;
$L__BB1_15:
	ret;

}
	// .globl	_Z17calcDominatesListiPsPi
.visible .entry _Z17calcDominatesListiPsPi(
	.param .u32 _Z17calcDominatesListiPsPi_param_0,
	.param .u64 .ptr .align 1 _Z17calcDominatesListiPsPi_param_1,
	.param .u64 .ptr .align 1 _Z17calcDominatesListiPsPi_param_2
)
{
	.reg .pred 	%p<26>;
	.reg .b16 	%rs<35>;
	.reg .b32 	%r<149>;
	.reg .b64 	%rd<46>;

	ld.param.u32 	%r90, [_Z17calcDominatesListiPsPi_param_0];
	ld.param.u64 	%rd7, [_Z17calcDominatesListiPsPi_param_1];
	ld.param.u64 	%rd6, [_Z17calcDominatesListiPsPi_param_2];
	cvta.to.global.u64 	%rd1, %rd7;
	mov.u32 	%r91, %ctaid.x;
	mov.u32 	%r92, %ntid.x;
	mov.u32 	%r93, %tid.x;
	mad.lo.s32 	%r1, %r91, %r92, %r93;
	setp.ge.s32 	%p1, %r1, %r90;
	@%p1 bra 	$L__BB2_43;
	mul.lo.s32 	%r105, %r1, %r90;
	setp.lt.s32 	%p2, %r90, 1;
	mov.b32 	%r106, 0;
	@%p2 bra 	$L__BB2_42;
	and.b32  	%r3, %r90, 7;
	setp.lt.u32 	%p3, %r90, 8;
	mov.b32 	%r135, 0;
	mov.u32 	%r106, %r135;
	mov.u32 	%r125, %r105;
	@%p3 bra 	$L__BB2_21;
	and.b32  	%r135, %r90, 2147483640;
	neg.s32 	%r101, %r135;
	add.s64 	%rd2, %rd1, 8;
	mov.b32 	%r106, 0;
	mov.b16 	%rs34, 7;
	mov.u32 	%r125, %r105;
$L__BB2_4:
	.pragma "nounroll";
	mul.wide.s32 	%rd8, %r125, 2;
	add.s64 	%rd3, %rd2, %rd8;
	ld.global.u16 	%rs4, [%rd3+-8];
	setp.eq.s16 	%p4, %rs4, 0;
	@%p4 bra 	$L__BB2_6;
	add.s16 	%rs5, %rs34, -7;
	mul.wide.s32 	%rd9, %r105, 2;
	add.s64 	%rd10, %rd1, %rd9;
	st.global.u16 	[%rd10], %rs5;
	add.s32 	%r105, %r105, 1;
	add.s32 	%r106, %r106, 1;
$L__BB2_6:
	ld.global.u16 	%rs6, [%rd3+-6];
	setp.eq.s16 	%p5, %rs6, 0;
	@%p5 bra 	$L__BB2_8;
	add.s16 	%rs7, %rs34, -6;
	mul.wide.s32 	%rd11, %r105, 2;
	add.s64 	%rd12, %rd1, %rd11;
	st.global.u16 	[%rd12], %rs7;
	add.s32 	%r105, %r105, 1;
	add.s32 	%r106, %r106, 1;
$L__BB2_8:
	ld.global.u16 	%rs8, [%rd3+-4];
	setp.eq.s16 	%p6, %rs8, 0;
	@%p6 bra 	$L__BB2_10;
	add.s16 	%rs9, %rs34, -5;
	mul.wide.s32 	%rd13, %r105, 2;
	add.s64 	%rd14, %rd1, %rd13;
	st.global.u16 	[%rd14], %rs9;
	add.s32 	%r105, %r105, 1;
	add.s32 	%r106, %r106, 1;
$L__BB2_10:
	ld.global.u16 	%rs10, [%rd3+-2];
	setp.eq.s16 	%p7, %rs10, 0;
	@%p7 bra 	$L__BB2_12;
	add.s16 	%rs11, %rs34, -4;
	mul.wide.s32 	%rd15, %r105, 2;
	add.s64 	%rd16, %rd1, %rd15;
	st.global.u16 	[%rd16], %rs11;
	add.s32 	%r105, %r105, 1;
	add.s32 	%r106, %r106, 1;
$L__BB2_12:
	ld.global.u16 	%rs12, [%rd3];
	setp.eq.s16 	%p8, %rs12, 0;
	@%p8 bra 	$L__BB2_14;
	add.s16 	%rs13, %rs34, -3;
	mul.wide.s32 	%rd17, %r105, 2;
	add.s64 	%rd18, %rd1, %rd17;
	st.global.u16 	[%rd18], %rs13;
	add.s32 	%r105, %r105, 1;
	add.s32 	%r106, %r106, 1;
$L__BB2_14:
	ld.global.u16 	%rs14, [%rd3+2];
	setp.eq.s16 	%p9, %rs14, 0;
	@%p9 bra 	$L__BB2_16;
	add.s16 	%rs15, %rs34, -2;
	mul.wide.s32 	%rd19, %r105, 2;
	add.s64 	%rd20, %rd1, %rd19;
	st.global.u16 	[%rd20], %rs15;
	add.s32 	%r105, %r105, 1;
	add.s32 	%r106, %r106, 1;
$L__BB2_16:
	ld.global.u16 	%rs16, [%rd3+4];
	setp.eq.s16 	%p10, %rs16, 0;
	@%p10 bra 	$L__BB2_18;
	add.s16 	%rs17, %rs34, -1;
	mul.wide.s32 	%rd21, %r105, 2;
	add.s64 	%rd22, %rd1, %rd21;
	st.global.u16 	[%rd22], %rs17;
	add.s32 	%r105, %r105, 1;
	add.s32 	%r106, %r106, 1;
$L__BB2_18:
	ld.global.u16 	%rs18, [%rd3+6];
	setp.eq.s16 	%p11, %rs18, 0;
	@%p11 bra 	$L__BB2_20;
	mul.wide.s32 	%rd23, %r105, 2;
	add.s64 	%rd24, %rd1, %rd23;
	st.global.u16 	[%rd24], %rs34;
	add.s32 	%r105, %r105, 1;
	add.s32 	%r106, %r106, 1;
$L__BB2_20:
	add.s32 	%r125, %r125, 8;
	add.s16 	%rs34, %rs34, 8;
	add.s32 	%r101, %r101, 8;
	setp.ne.s32 	%p12, %r101, 0;
	@%p12 bra 	$L__BB2_4;
$L__BB2_21:
	setp.eq.s32 	%p13, %r3, 0;
	@%p13 bra 	$L__BB2_42;
	and.b32  	%r49, %r90, 3;
	setp.lt.u32 	%p14, %r3, 4;
	@%p14 bra 	$L__BB2_32;
	mul.wide.s32 	%rd25, %r125, 2;
	add.s64 	%rd4, %rd1, %rd25;
	ld.global.u16 	%rs19, [%rd4];
	setp.eq.s16 	%p15, %rs19, 0;
	@%p15 bra 	$L__BB2_25;
	mul.wide.s32 	%rd26, %r105, 2;
	add.s64 	%rd27, %rd1, %rd26;
	st.global.u16 	[%rd27], %r135;
	add.s32 	%r105, %r105, 1;
	add.s32 	%r106, %r106, 1;
$L__BB2_25:
	ld.global.u16 	%rs20, [%rd4+2];
	setp.eq.s16 	%p16, %rs20, 0;
	@%p16 bra 	$L__BB2_27;
	cvt.u16.u32 	%rs21, %r135;
	add.s16 	%rs22, %rs21, 1;
	mul.wide.s32 	%rd28, %r105, 2;
	add.s64 	%rd29, %rd1, %rd28;
	st.global.u16 	[%rd29], %rs22;
	add.s32 	%r105, %r105, 1;
	add.s32 	%r106, %r106, 1;
$L__BB2_27:
	ld.global.u16 	%rs23, [%rd4+4];
	setp.eq.s16 	%p17, %rs23, 0;
	@%p17 bra 	$L__BB2_29;
	cvt.u16.u32 	%rs24, %r135;
	add.s16 	%rs25, %rs24, 2;
	mul.wide.s32 	%rd30, %r105, 2;
	add.s64 	%rd31, %rd1, %rd30;
	st.global.u16 	[%rd31], %rs25;
	add.s32 	%r105, %r105, 1;
	add.s32 	%r106, %r106, 1;
$L__BB2_29:
	ld.global.u16 	%rs26, [%rd4+6];
	setp.eq.s16 	%p18, %rs26, 0;
	@%p18 bra 	$L__BB2_31;
	cvt.u16.u32 	%rs27, %r135;
	add.s16 	%rs28, %rs27, 3;
	mul.wide.s32 	%rd32, %r105, 2;
	add.s64 	%rd33, %rd1, %rd32;
	st.global.u16 	[%rd33], %rs28;
	add.s32 	%r105, %r105, 1;
	add.s32 	%r106, %r106, 1;
$L__BB2_31:
	add.s32 	%r125, %r125, 4;
	add.s32 	%r135, %r135, 4;
$L__BB2_32:
	setp.eq.s32 	%p19, %r49, 0;
	@%p19 bra 	$L__BB2_42;
	setp.eq.s32 	%p20, %r49, 1;
	@%p20 bra 	$L__BB2_39;
	mul.wide.s32 	%rd34, %r125, 2;
	add.s64 	%rd5, %rd1, %rd34;
	ld.global.u16 	%rs29, [%rd5];
	setp.eq.s16 	%p21, %rs29, 0;
	@%p21 bra 	$L__BB2_36;
	mul.wide.s32 	%rd35, %r105, 2;
	add.s64 	%rd36, %rd1, %rd35;
	st.global.u16 	[%rd36], %r135;
	add.s32 	%r105, %r105, 1;
	add.s32 	%r106, %r106, 1;
$L__BB2_36:
	ld.global.u16 	%rs30, [%rd5+2];
	setp.eq.s16 	%p22, %rs30, 0;
	@%p22 bra 	$L__BB2_38;
	cvt.u16.u32 	%rs31, %r135;
	add.s16 	%rs32, %rs31, 1;
	mul.wide.s32 	%rd37, %r105, 2;
	add.s64 	%rd38, %rd1, %rd37;
	st.global.u16 	[%rd38], %rs32;
	add.s32 	%r105, %r105, 1;
	add.s32 	%r106, %r106, 1;
$L__BB2_38:
	add.s32 	%r125, %r125, 2;
	add.s32 	%r135, %r135, 2;
$L__BB2_39:
	and.b32  	%r100, %r90, 1;
	setp.eq.b32 	%p23, %r100, 1;
	not.pred 	%p24, %p23;
	@%p24 bra 	$L__BB2_42;
	mul.wide.s32 	%rd39, %r125, 2;
	add.s64 	%rd40, %rd1, %rd39;
	ld.global.u16 	%rs33, [%rd40];
	setp.eq.s16 	%p25, %rs33, 0;
	@%p25 bra 	$L__BB2_42;
	mul.wide.s32 	%rd41, %r105, 2;
	add.s64 	%rd42, %rd1, %rd41;
	st.global.u16 	[%rd42], %r135;
	add.s32 	%r106, %r106, 1;
$L__BB2_42:
	cvta.to.global.u64 	%rd43, %rd6;
	mul.wide.s32 	%rd44, %r1, 4;
	add.s64 	%rd45, %rd43, %rd44;
	st.global.u32 	[%rd45], %r106;
$L__BB2_43:
	ret;

}
	// .globl	_Z12parallelCopyPsiii
.visible .entry _Z12parallelCopyPsiii(
	.param .u64 .ptr .align 1 _Z12parallelCopyPsiii_param_0,
	.param .u32 _Z12parallelCopyPsiii_param_1,
	.param .u32 _Z12parallelCopyPsiii_param_2,
	.param .u32 _Z12parallelCopyPsiii_param_3
)
{
	.reg .pred 	%p<2>;
	.reg .b16 	%rs<2>;
	.reg .b32 	%r<10>;
	.reg .b64 	%rd<7>;

	ld.param.u64 	%rd1, [_Z12parallelCopyPsiii_param_0];
	ld.param.u32 	%r2, [_Z12parallelCopyPsiii_param_1];
	ld.param.u32 	%r3, [_Z12parallelCopyPsiii_param_2];
	ld.param.u32 	%r4, [_Z12parallelCopyPsiii_param_3];
	mov.u32 	%r5, %ctaid.x;
	mov.u32 	%r6, %ntid.x;
	mov.u32 	%r7, %tid.x;
	mad.lo.s32 	%r1, %r5, %r6, %r7;
	setp.ge.s32 	%p1, %r1, %r4;
	@%p1 bra 	$L__BB3_2;
	cvta.to.global.u64 	%rd2, %rd1;
	add.s32 	%r8, %r3, %r1;
	mul.wide.s32 	%rd3, %r8, 2;
	add.s64 	%rd4, %rd2, %rd3;
	ld.global.u16 	%rs1, [%rd4];
	add.s32 	%r9, %r2, %r1;
	mul.wide.s32 	%rd5, %r9, 2;
	add.s64 	%rd6, %rd2, %rd5;
	st.global.u16 	[%rd6], %rs1;
$L__BB3_2:
	ret;

}


// ===== COMPILED SASS (sm_100) =====

	.target	sm_100

	.elftype	@"ET_EXEC"


//--------------------- .note.nv.tkinfo           --------------------------
	.section	.note.nv.tkinfo,"",@"SHT_NOTE"
	.sectionflags	@"SHF_NOTE_NV_TKINFO"
	.tkinfo
        /*0018*/ 	.word	0x00000002
        /*0030*/ 	.string	""
        /*0030*/ 	.string	"ptxas"
        /*0030*/ 	.string	"Cuda compilation tools, release 13.0, V13.0.88"
        /*0030*/ 	.string	"Build cuda_13.0.r13.0/compiler.36424714_0"
        /*0030*/ 	.string	"-arch sm_100 -m 64 "



//--------------------- .note.nv.cuinfo           --------------------------
	.section	.note.nv.cuinfo,"",@"SHT_NOTE"
	.sectionflags	@"SHF_NOTE_NV_CUINFO"
        /*0018*/ 	.short	0x0002
        /*001a*/ 	.short	0x0064
        /*001c*/ 	.short	0x0082
	.zero		2


//--------------------- .nv.info                  --------------------------
	.section	.nv.info,"",@"SHT_CUDA_INFO"
	.align	4


	//----- nvinfo : EIATTR_REGCOUNT
	.align		4
        /*0000*/ 	.byte	0x04, 0x2f
        /*0002*/ 	.short	(.L_1 - .L_0)
	.align		4
.L_0:
        /*0004*/ 	.word	index@(_Z17calcDominationMapPfiiPs)
        /*0008*/ 	.word	0x0000001e


	//----- nvinfo : EIATTR_FRAME_SIZE
	.align		4
.L_1:
        /*000c*/ 	.byte	0x04, 0x11
        /*000e*/ 	.short	(.L_3 - .L_2)
	.align		4
.L_2:
        /*0010*/ 	.word	index@(_Z17calcDominationMapPfiiPs)
        /*0014*/ 	.word	0x00000000


	//----- nvinfo : EIATTR_REGCOUNT
	.align		4
.L_3:
        /*0018*/ 	.byte	0x04, 0x2f
        /*001a*/ 	.short	(.L_5 - .L_4)
	.align		4
.L_4:
        /*001c*/ 	.word	index@(_Z20calcDominatedByCountiPsPi)
        /*0020*/ 	.word	0x00000020


	//----- nvinfo : EIATTR_FRAME_SIZE
	.align		4
.L_5:
        /*0024*/ 	.byte	0x04, 0x11
        /*0026*/ 	.short	(.L_7 - .L_6)
	.align		4
.L_6:
        /*0028*/ 	.word	index@(_Z20calcDominatedByCountiPsPi)
        /*002c*/ 	.word	0x00000000


	//----- nvinfo : EIATTR_REGCOUNT
	.align		4
.L_7:
        /*0030*/ 	.byte	0x04, 0x2f
        /*0032*/ 	.short	(.L_9 - .L_8)
	.align		4
.L_8:
        /*0034*/ 	.word	index@(_Z17calcDominatesListiPsPi)
        /*0038*/ 	.word	0x00000014


	//----- nvinfo : EIATTR_FRAME_SIZE
	.align		4
.L_9:
        /*003c*/ 	.byte	0x04, 0x11
        /*003e*/ 	.short	(.L_11 - .L_10)
	.align		4
.L_10:
        /*0040*/ 	.word	index@(_Z17calcDominatesListiPsPi)
        /*0044*/ 	.word	0x00000000


	//----- nvinfo : EIATTR_REGCOUNT
	.align		4
.L_11:
        /*0048*/ 	.byte	0x04, 0x2f
        /*004a*/ 	.short	(.L_13 - .L_12)
	.align		4
.L_12:
        /*004c*/ 	.word	index@(_Z12parallelCopyPsiii)
        /*0050*/ 	.word	0x0000000a


	//----- nvinfo : EIATTR_FRAME_SIZE
	.align		4
.L_13:
        /*0054*/ 	.byte	0x04, 0x11
        /*0056*/ 	.short	(.L_15 - .L_14)
	.align		4
.L_14:
        /*0058*/ 	.word	index@(_Z12parallelCopyPsiii)
        /*005c*/ 	.word	0x00000000


	//----- nvinfo : EIATTR_MIN_STACK_SIZE
	.align		4
.L_15:
        /*0060*/ 	.byte	0x04, 0x12
        /*0062*/ 	.short	(.L_17 - .L_16)
	.align		4
.L_16:
        /*0064*/ 	.word	index@(_Z12parallelCopyPsiii)
        /*0068*/ 	.word	0x00000000


	//----- nvinfo : EIATTR_MIN_STACK_SIZE
	.align		4
.L_17:
        /*006c*/ 	.byte	0x04, 0x12
        /*006e*/ 	.short	(.L_19 - .L_18)
	.align		4
.L_18:
        /*0070*/ 	.word	index@(_Z17calcDominatesListiPsPi)
        /*0074*/ 	.word	0x00000000


	//----- nvinfo : EIATTR_MIN_STACK_SIZE
	.align		4
.L_19:
        /*0078*/ 	.byte	0x04, 0x12
        /*007a*/ 	.short	(.L_21 - .L_20)
	.align		4
.L_20:
        /*007c*/ 	.word	index@(_Z20calcDominatedByCountiPsPi)
        /*0080*/ 	.word	0x00000000


	//----- nvinfo : EIATTR_MIN_STACK_SIZE
	.align		4
.L_21:
        /*0084*/ 	.byte	0x04, 0x12
        /*0086*/ 	.short	(.L_23 - .L_22)
	.align		4
.L_22:
        /*0088*/ 	.word	index@(_Z17calcDominationMapPfiiPs)
        /*008c*/ 	.word	0x00000000
.L_23:


//--------------------- .nv.compat                --------------------------
	.section	.nv.compat,"",@"SHT_CUDA_COMPAT_INFO"
	.align	4
        /*0000*/ 	.byte	0x02, 0x09, 0x00, 0x00, 0x02, 0x02, 0x01, 0x00, 0x02, 0x05, 0x05, 0x00, 0x03, 0x07, 0x01, 0x01
        /*0010*/ 	.byte	0x02, 0x03, 0x00, 0x00, 0x02, 0x06, 0x01, 0x00, 0x04, 0x0b, 0x08, 0x00, 0x09, 0x00, 0x00, 0x00
        /*0020*/ 	.byte	0x00, 0x00, 0x00, 0x00


//--------------------- .nv.info._Z12parallelCopyPsiii --------------------------
	.section	.nv.info._Z12parallelCopyPsiii,"",@"SHT_CUDA_INFO"
	.sectionflags	@""
	.align	4


	//----- nvinfo : EIATTR_CUDA_API_VERSION
	.align		4
        /*0000*/ 	.byte	0x04, 0x37
        /*0002*/ 	.short	(.L_25 - .L_24)
.L_24:
        /*0004*/ 	.word	0x00000082


	//----- nvinfo : EIATTR_KPARAM_INFO
	.align		4
.L_25:
        /*0008*/ 	.byte	0x04, 0x17
        /*000a*/ 	.short	(.L_27 - .L_26)
.L_26:
        /*000c*/ 	.word	0x00000000
        /*0010*/ 	.short	0x0003
        /*0012*/ 	.short	0x0010
        /*0014*/ 	.byte	0x00, 0xf0, 0x11, 0x00


	//----- nvinfo : EIATTR_KPARAM_INFO
	.align		4
.L_27:
        /*0018*/ 	.byte	0x04, 0x17
        /*001a*/ 	.short	(.L_29 - .L_28)
.L_28:
        /*001c*/ 	.word	0x00000000
        /*0020*/ 	.short	0x0002
        /*0022*/ 	.short	0x000c
        /*0024*/ 	.byte	0x00, 0xf0, 0x11, 0x00


	//----- nvinfo : EIATTR_KPARAM_INFO
	.align		4
.L_29:
        /*0028*/ 	.byte	0x04, 0x17
        /*002a*/ 	.short	(.L_31 - .L_30)
.L_30:
        /*002c*/ 	.word	0x00000000
        /*0030*/ 	.short	0x0001
        /*0032*/ 	.short	0x0008
        /*0034*/ 	.byte	0x00, 0xf0, 0x11, 0x00


	//----- nvinfo : EIATTR_KPARAM_INFO
	.align		4
.L_31:
        /*0038*/ 	.byte	0x04, 0x17
        /*003a*/ 	.short	(.L_33 - .L_32)
.L_32:
        /*003c*/ 	.word	0x00000000
        /*0040*/ 	.short	0x0000
        /*0042*/ 	.short	0x0000
        /*0044*/ 	.byte	0x00, 0xf5, 0x21, 0x00


	//----- nvinfo : EIATTR_SPARSE_MMA_MASK
	.align		4
.L_33:
        /*0048*/ 	.byte	0x03, 0x50
        /*004a*/ 	.short	0x0000


	//----- nvinfo : EIATTR_MAXREG_COUNT
	.align		4
        /*004c*/ 	.byte	0x03, 0x1b
        /*004e*/ 	.short	0x00ff


	//----- nvinfo : EIATTR_MERCURY_ISA_VERSION
	.align		4
        /*0050*/ 	.byte	0x03, 0x5f
        /*0052*/ 	.short	0x0101


	//----- nvinfo : EIATTR_VRC_CTA_INIT_COUNT
	.align		4
        /*0054*/ 	.byte	0x02, 0x4a
	.zero		1
	.zero		1


	//----- nvinfo : EIATTR_EXIT_INSTR_OFFSETS
	.align		4
        /*0058*/ 	.byte	0x04, 0x1c
        /*005a*/ 	.short	(.L_35 - .L_34)


	//   ....[0]....
.L_34:
        /*005c*/ 	.word	0x00000070


	//   ....[1]....
        /*0060*/ 	.word	0x00000110


	//----- nvinfo : EIATTR_CBANK_PARAM_SIZE
	.align		4
.L_35:
        /*0064*/ 	.byte	0x03, 0x19
        /*0066*/ 	.short	0x0014


	//----- nvinfo : EIATTR_PARAM_CBANK
	.align		4
        /*0068*/ 	.byte	0x04, 0x0a
        /*006a*/ 	.short	(.L_37 - .L_36)
	.align		4
.L_36:
        /*006c*/ 	.word	index@(.nv.constant0._Z12parallelCopyPsiii)
        /*0070*/ 	.short	0x0380
        /*0072*/ 	.short	0x0014


	//----- nvinfo : EIATTR_SW_WAR
	.align		4
.L_37:
        /*0074*/ 	.byte	0x04, 0x36
        /*0076*/ 	.short	(.L_39 - .L_38)
.L_38:
        /*0078*/ 	.word	0x00000008
.L_39:


//--------------------- .nv.info._Z17calcDominatesListiPsPi --------------------------
	.section	.nv.info._Z17calcDominatesListiPsPi,"",@"SHT_CUDA_INFO"
	.sectionflags	@""
	.align	4


	//----- nvinfo : EIATTR_CUDA_API_VERSION
	.align		4
        /*0000*/ 	.byte	0x04, 0x37
        /*0002*/ 	.short	(.L_41 - .L_40)
.L_40:
        /*0004*/ 	.word	0x00000082


	//----- nvinfo : EIATTR_KPARAM_INFO
	.align		4
.L_41:
        /*0008*/ 	.byte	0x04, 0x17
        /*000a*/ 	.short	(.L_43 - .L_42)
.L_42:
        /*000c*/ 	.word	0x00000000
        /*0010*/ 	.short	0x0002
        /*0012*/ 	.short	0x0010
        /*0014*/ 	.byte	0x00, 0xf5, 0x21, 0x00


	//----- nvinfo : EIATTR_KPARAM_INFO
	.align		4
.L_43:
        /*0018*/ 	.byte	0x04, 0x17
        /*001a*/ 	.short	(.L_45 - .L_44)
.L_44:
        /*001c*/ 	.word	0x00000000
        /*0020*/ 	.short	0x0001
        /*0022*/ 	.short	0x0008
        /*0024*/ 	.byte	0x00, 0xf5, 0x21, 0x00


	//----- nvinfo : EIATTR_KPARAM_INFO
	.align		4
.L_45:
        /*0028*/ 	.byte	0x04, 0x17
        /*002a*/ 	.short	(.L_47 - .L_46)
.L_46:
        /*002c*/ 	.word	0x00000000
        /*0030*/ 	.short	0x0000
        /*0032*/ 	.short	0x0000
        /*0034*/ 	.byte	0x00, 0xf0, 0x11, 0x00


	//----- nvinfo : EIATTR_SPARSE_MMA_MASK
	.align		4
.L_47:
        /*0038*/ 	.byte	0x03, 0x50
        /*003a*/ 	.short	0x0000


	//----- nvinfo : EIATTR_MAXREG_COUNT
	.align		4
        /*003c*/ 	.byte	0x03, 0x1b
        /*003e*/ 	.short	0x00ff


	//----- nvinfo : EIATTR_MERCURY_ISA_VERSION
	.align		4
        /*0040*/ 	.byte	0x03, 0x5f
        /*0042*/ 	.short	0x0101


	//----- nvinfo : EIATTR_VRC_CTA_INIT_COUNT
	.align		4
        /*0044*/ 	.byte	0x02, 0x4a
	.zero		1
	.zero		1


	//----- nvinfo : EIATTR_EXIT_INSTR_OFFSETS
	.align		4
        /*0048*/ 	.byte	0x04, 0x1c
        /*004a*/ 	.short	(.L_49 - .L_48)


	//   ....[0]....
.L_48:
        /*004c*/ 	.word	0x00000070


	//   ....[1]....
        /*0050*/ 	.word	0x00000ab0


	//----- nvinfo : EIATTR_CBANK_PARAM_SIZE
	.align		4
.L_49:
        /*0054*/ 	.byte	0x03, 0x19
        /*0056*/ 	.short	0x0018


	//----- nvinfo : EIATTR_PARAM_CBANK
	.align		4
        /*0058*/ 	.byte	0x04, 0x0a
        /*005a*/ 	.short	(.L_51 - .L_50)
	.align		4
.L_50:
        /*005c*/ 	.word	index@(.nv.constant0._Z17calcDominatesListiPsPi)
        /*0060*/ 	.short	0x0380
        /*0062*/ 	.short	0x0018


	//----- nvinfo : EIATTR_SW_WAR
	.align		4
.L_51:
        /*0064*/ 	.byte	0x04, 0x36
        /*0066*/ 	.short	(.L_53 - .L_52)
.L_52:
        /*0068*/ 	.word	0x00000008
.L_53:


//--------------------- .nv.info._Z20calcDominatedByCountiPsPi --------------------------
	.section	.nv.info._Z20calcDominatedByCountiPsPi,"",@"SHT_CUDA_INFO"
	.sectionflags	@""
	.align	4


	//----- nvinfo : EIATTR_CUDA_API_VERSION
	.align		4
        /*0000*/ 	.byte	0x04, 0x37
        /*0002*/ 	.short	(.L_55 - .L_54)
.L_54:
        /*0004*/ 	.word	0x00000082


	//----- nvinfo : EIATTR_KPARAM_INFO
	.align		4
.L_55:
        /*0008*/ 	.byte	0x04, 0x17
        /*000a*/ 	.short	(.L_57 - .L_56)
.L_56:
        /*000c*/ 	.word	0x00000000
        /*0010*/ 	.short	0x0002
        /*0012*/ 	.short	0x0010
        /*0014*/ 	.byte	0x00, 0xf5, 0x21, 0x00


	//----- nvinfo : EIATTR_KPARAM_INFO
	.align		4
.L_57:
        /*0018*/ 	.byte	0x04, 0x17
        /*001a*/ 	.short	(.L_59 - .L_58)
.L_58:
        /*001c*/ 	.word	0x00000000
        /*0020*/ 	.short	0x0001
        /*0022*/ 	.short	0x0008
        /*0024*/ 	.byte	0x00, 0xf5, 0x21, 0x00


	//----- nvinfo : EIATTR_KPARAM_INFO
	.align		4
.L_59:
        /*0028*/ 	.byte	0x04, 0x17
        /*002a*/ 	.short	(.L_61 - .L_60)
.L_60:
        /*002c*/ 	.word	0x00000000
        /*0030*/ 	.short	0x0000
        /*0032*/ 	.short	0x0000
        /*0034*/ 	.byte	0x00, 0xf0, 0x11, 0x00


	//----- nvinfo : EIATTR_SPARSE_MMA_MASK
	.align		4
.L_61:
        /*0038*/ 	.byte	0x03, 0x50
        /*003a*/ 	.short	0x0000


	//----- nvinfo : EIATTR_MAXREG_COUNT
	.align		4
        /*003c*/ 	.byte	0x03, 0x1b
        /*003e*/ 	.short	0x00ff


	//----- nvinfo : EIATTR_MERCURY_ISA_VERSION
	.align		4
        /*0040*/ 	.byte	0x03, 0x5f
        /*0042*/ 	.short	0x0101


	//----- nvinfo : EIATTR_VRC_CTA_INIT_COUNT
	.align		4
        /*0044*/ 	.byte	0x02, 0x4a
	.zero		1
	.zero		1


	//----- nvinfo : EIATTR_EXIT_INSTR_OFFSETS
	.align		4
        /*0048*/ 	.byte	0x04, 0x1c
        /*004a*/ 	.short	(.L_63 - .L_62)


	//   ....[0]....
.L_62:
        /*004c*/ 	.word	0x00000070


	//   ....[1]....
        /*0050*/ 	.word	0x00000e10


	//----- nvinfo : EIATTR_CBANK_PARAM_SIZE
	.align		4
.L_63:
        /*0054*/ 	.byte	0x03, 0x19
        /*0056*/ 	.short	0x0018


	//----- nvinfo : EIATTR_PARAM_CBANK
	.align		4
        /*0058*/ 	.byte	0x04, 0x0a
        /*005a*/ 	.short	(.L_65 - .L_64)
	.align		4
.L_64:
        /*005c*/ 	.word	index@(.nv.constant0._Z20calcDominatedByCountiPsPi)
        /*0060*/ 	.short	0x0380
        /*0062*/ 	.short	0x0018


	//----- nvinfo : EIATTR_SW_WAR
	.align		4
.L_65:
        /*0064*/ 	.byte	0x04, 0x36
        /*0066*/ 	.short	(.L_67 - .L_66)
.L_66:
        /*0068*/ 	.word	0x00000008
.L_67:


//--------------------- .nv.info._Z17calcDominationMapPfiiPs --------------------------
	.section	.nv.info._Z17calcDominationMapPfiiPs,"",@"SHT_CUDA_INFO"
	.sectionflags	@""
	.align	4


	//----- nvinfo : EIATTR_CUDA_API_VERSION
	.align		4
        /*0000*/ 	.byte	0x04, 0x37
        /*0002*/ 	.short	(.L_69 - .L_68)
.L_68:
        /*0004*/ 	.word	0x00000082


	//----- nvinfo : EIATTR_KPARAM_INFO
	.align		4
.L_69:
        /*0008*/ 	.byte	0x04, 0x17
        /*000a*/ 	.short	(.L_71 - .L_70)
.L_70:
        /*000c*/ 	.word	0x00000000
        /*0010*/ 	.short	0x0003
        /*0012*/ 	.short	0x0010
        /*0014*/ 	.byte	0x00, 0xf5, 0x21, 0x00


	//----- nvinfo : EIATTR_KPARAM_INFO
	.align		4
.L_71:
        /*0018*/ 	.byte	0x04, 0x17
        /*001a*/ 	.short	(.L_73 - .L_72)
.L_72:
        /*001c*/ 	.word	0x00000000
        /*0020*/ 	.short	0x0002
        /*0022*/ 	.short	0x000c
        /*0024*/ 	.byte	0x00, 0xf0, 0x11, 0x00


	//----- nvinfo : EIATTR_KPARAM_INFO
	.align		4
.L_73:
        /*0028*/ 	.byte	0x04, 0x17
        /*002a*/ 	.short	(.L_75 - .L_74)
.L_74:
        /*002c*/ 	.word	0x00000000
        /*0030*/ 	.short	0x0001
        /*0032*/ 	.short	0x0008
        /*0034*/ 	.byte	0x00, 0xf0, 0x11, 0x00


	//----- nvinfo : EIATTR_KPARAM_INFO
	.align		4
.L_75:
        /*0038*/ 	.byte	0x04, 0x17
        /*003a*/ 	.short	(.L_77 - .L_76)
.L_76:
        /*003c*/ 	.word	0x00000000
        /*0040*/ 	.short	0x0000
        /*0042*/ 	.short	0x0000
        /*0044*/ 	.byte	0x00, 0xf5, 0x21, 0x00


	//----- nvinfo : EIATTR_SPARSE_MMA_MASK
	.align		4
.L_77:
        /*0048*/ 	.byte	0x03, 0x50
        /*004a*/ 	.short	0x0000


	//----- nvinfo : EIATTR_MAXREG_COUNT
	.align		4
        /*004c*/ 	.byte	0x03, 0x1b
        /*004e*/ 	.short	0x00ff


	//----- nvinfo : EIATTR_MERCURY_ISA_VERSION
	.align		4
        /*0050*/ 	.byte	0x03, 0x5f
        /*0052*/ 	.short	0x0101


	//----- nvinfo : EIATTR_VRC_CTA_INIT_COUNT
	.align		4
        /*0054*/ 	.byte	0x02, 0x4a
	.zero		1
	.zero		1


	//----- nvinfo : EIATTR_EXIT_INSTR_OFFSETS
	.align		4
        /*0058*/ 	.byte	0x04, 0x1c
        /*005a*/ 	.short	(.L_79 - .L_78)


	//   ....[0]....
.L_78:
        /*005c*/ 	.word	0x000000c0


	//   ....[1]....
        /*0060*/ 	.word	0x00000e50


	//   ....[2]....
        /*0064*/ 	.word	0x00000e90


	//----- nvinfo : EIATTR_CBANK_PARAM_SIZE
	.align		4
.L_79:
        /*0068*/ 	.byte	0x03, 0x19
        /*006a*/ 	.short	0x0018


	//----- nvinfo : EIATTR_PARAM_CBANK
	.align		4
        /*006c*/ 	.byte	0x04, 0x0a
        /*006e*/ 	.short	(.L_81 - .L_80)
	.align		4
.L_80:
        /*0070*/ 	.word	index@(.nv.constant0._Z17calcDominationMapPfiiPs)
        /*0074*/ 	.short	0x0380
        /*0076*/ 	.short	0x0018


	//----- nvinfo : EIATTR_SW_WAR
	.align		4
.L_81:
        /*0078*/ 	.byte	0x04, 0x36
        /*007a*/ 	.short	(.L_83 - .L_82)
.L_82:
        /*007c*/ 	.word	0x00000008
.L_83:


//--------------------- .nv.callgraph             --------------------------
	.section	.nv.callgraph,"",@"SHT_CUDA_CALLGRAPH"
	.align	4
	.sectionentsize	8
	.align		4
        /*0000*/ 	.word	0x00000000
	.align		4
        /*0004*/ 	.word	0xffffffff
	.align		4
        /*0008*/ 	.word	0x00000000
	.align		4
        /*000c*/ 	.word	0xfffffffe
	.align		4
        /*0010*/ 	.word	0x00000000
	.align		4
        /*0014*/ 	.word	0xfffffffd
	.align		4
        /*0018*/ 	.word	0x00000000
	.align		4
        /*001c*/ 	.word	0xfffffffc


//--------------------- .text._Z12parallelCopyPsiii --------------------------
	.section	.text._Z12parallelCopyPsiii,"ax",@progbits
	.align	128
        .global         _Z12parallelCopyPsiii
        .type           _Z12parallelCopyPsiii,@function
        .size           _Z12parallelCopyPsiii,(.L_x_20 - _Z12parallelCopyPsiii)
        .other          _Z12parallelCopyPsiii,@"STO_CUDA_ENTRY STV_DEFAULT"
_Z12parallelCopyPsiii:
.text._Z12parallelCopyPsiii:
[----:B------:R-:W-:Y:S01]  /*0000*/  LDC R1, c[0x0][0x37c] ;  /* 0x0000df00ff017b82 */ /* 0x000fe20000000800 */
[----:B------:R-:W0:Y:S07]  /*0010*/  S2R R3, SR_TID.X ;  /* 0x0000000000037919 */ /* 0x000e2e0000002100 */
[----:B------:R-:W0:Y:S01]  /*0020*/  S2UR UR4, SR_CTAID.X ;  /* 0x00000000000479c3 */ /* 0x000e220000002500 */
[----:B------:R-:W1:Y:S07]  /*0030*/  LDCU UR5, c[0x0][0x390] ;  /* 0x00007200ff0577ac */ /* 0x000e6e0008000800 */
[----:B------:R-:W0:Y:S02]  /*0040*/  LDC R0, c[0x0][0x360] ;  /* 0x0000d800ff007b82 */ /* 0x000e240000000800 */
[----:B0-----:R-:W-:-:S05]  /*0050*/  IMAD R0, R0, UR4, R3 ;  /* 0x0000000400007c24 */ /* 0x001fca000f8e0203 */
[----:B-1----:R-:W-:-:S13]  /*0060*/  ISETP.GE.AND P0, PT, R0, UR5, PT ;  /* 0x0000000500007c0c */ /* 0x002fda000bf06270 */
[----:B------:R-:W-:Y:S05]  /*0070*/  @P0 EXIT ;  /* 0x000000000000094d */ /* 0x000fea0003800000 */
[----:B------:R-:W0:Y:S01]  /*0080*/  LDC.64 R4, c[0x0][0x380] ;  /* 0x0000e000ff047b82 */ /* 0x000e220000000a00 */
[----:B------:R-:W1:Y:S01]  /*0090*/  LDCU.64 UR6, c[0x0][0x388] ;  /* 0x00007100ff0677ac */ /* 0x000e620008000a00 */
[----:B------:R-:W2:Y:S01]  /*00a0*/  LDCU.64 UR4, c[0x0][0x358] ;  /* 0x00006b00ff0477ac */ /* 0x000ea20008000a00 */
[----:B-1----:R-:W-:-:S05]  /*00b0*/  IADD3 R3, PT, PT, R0, UR7, RZ ;  /* 0x0000000700037c10 */ /* 0x002fca000fffe0ff */
[----:B0-----:R-:W-:-:S06]  /*00c0*/  IMAD.WIDE R2, R3, 0x2, R4 ;  /* 0x0000000203027825 */ /* 0x001fcc00078e0204 */
[----:B--2---:R-:W2:Y:S01]  /*00d0*/  LDG.E.U16 R3, desc[UR4][R2.64] ;  /* 0x0000000402037981 */ /* 0x004ea2000c1e1500 */
[----:B------:R-:W-:-:S05]  /*00e0*/  IADD3 R7, PT, PT, R0, UR6, RZ ;  /* 0x0000000600077c10 */ /* 0x000fca000fffe0ff */
[----:B------:R-:W-:-:S05]  /*00f0*/  IMAD.WIDE R4, R7, 0x2, R4 ;  /* 0x0000000207047825 */ /* 0x000fca00078e0204 */
[----:B--2---:R-:W-:Y:S01]  /*0100*/  STG.E.U16 desc[UR4][R4.64], R3 ;  /* 0x0000000304007986 */ /* 0x004fe2000c101504 */
[----:B------:R-:W-:Y:S05]  /*0110*/  EXIT ;  /* 0x000000000000794d */ /* 0x000fea0003800000 */
.L_x_0:
[----:B------:R-:W-:-:S00]  /*0120*/  BRA `(.L_x_0) ;  /* 0xfffffffc00fc7947 */ /* 0x000fc0000383ffff */
[----:B------:R-:W-:-:S00]  /*0130*/  NOP ;  /* 0x0000000000007918 */ /* 0x000fc00000000000 */
        /* <DEDUP_REMOVED lines=12> */
.L_x_20:


//--------------------- .text._Z17calcDominatesListiPsPi --------------------------
	.section	.text._Z17calcDominatesListiPsPi,"ax",@progbits
	.align	128
        .global         _Z17calcDominatesListiPsPi
        .type           _Z17calcDominatesListiPsPi,@function
        .size           _Z17calcDominatesListiPsPi,(.L_x_21 - _Z17calcDominatesListiPsPi)
        .other          _Z17calcDominatesListiPsPi,@"STO_CUDA_ENTRY STV_DEFAULT"
_Z17calcDominatesListiPsPi:
.text._Z17calcDominatesListiPsPi:
        /* <DEDUP_REMOVED lines=8> */
[----:B------:R-:W-:Y:S01]  /*0080*/  UISETP.GE.AND UP0, UPT, UR9, 0x1, UPT ;  /* 0x000000010900788c */ /* 0x000fe2000bf06270 */
[----:B------:R-:W-:Y:S01]  /*0090*/  HFMA2 R0, -RZ, RZ, 0, 0 ;  /* 0x00000000ff007431 */ /* 0x000fe200000001ff */
[----:B------:R-:W0:Y:S07]  /*00a0*/  LDCU.64 UR10, c[0x0][0x358] ;  /* 0x00006b00ff0a77ac */ /* 0x000e2e0008000a00 */
[----:B------:R-:W-:Y:S05]  /*00b0*/  BRA.U !UP0, `(.L_x_1) ;  /* 0x0000000908707547 */ /* 0x000fea000b800000 */
[----:B------:R-:W-:Y:S02]  /*00c0*/  UISETP.GE.U32.AND UP1, UPT, UR9, 0x8, UPT ;  /* 0x000000080900788c */ /* 0x000fe4000bf26070 */
[----:B------:R-:W-:Y:S01]  /*00d0*/  IMAD R4, R2, UR9, RZ ;  /* 0x0000000902047c24 */ /* 0x000fe2000f8e02ff */
[----:B------:R-:W-:Y:S01]  /*00e0*/  ULOP3.LUT UR6, UR9, 0x7, URZ, 0xc0, !UPT ;  /* 0x0000000709067892 */ /* 0x000fe2000f8ec0ff */
[----:B------:R-:W-:Y:S01]  /*00f0*/  IMAD.MOV.U32 R3, RZ, RZ, RZ ;  /* 0x000000ffff037224 */ /* 0x000fe200078e00ff */
[----:B------:R-:W-:Y:S01]  /*0100*/  MOV R0, RZ ;  /* 0x000000ff00007202 */ /* 0x000fe20000000f00 */
[----:B------:R-:W-:Y:S01]  /*0110*/  IMAD.MOV.U32 R5, RZ, RZ, R4 ;  /* 0x000000ffff057224 */ /* 0x000fe200078e0004 */
[----:B------:R-:W-:Y:S02]  /*0120*/  UISETP.NE.AND UP0, UPT, UR6, URZ, UPT ;  /* 0x000000ff0600728c */ /* 0x000fe4000bf05270 */
[----:B------:R-:W-:Y:S09]  /*0130*/  BRA.U !UP1, `(.L_x_2) ;  /* 0x0000000509447547 */ /* 0x000ff2000b800000 */
[----:B------:R-:W1:Y:S01]  /*0140*/  LDCU.64 UR4, c[0x0][0x388] ;  /* 0x00007100ff0477ac */ /* 0x000e620008000a00 */
[----:B------:R-:W-:Y:S01]  /*0150*/  MOV R8, 0x7 ;  /* 0x0000000700087802 */ /* 0x000fe20000000f00 */
[----:B------:R-:W-:Y:S01]  /*0160*/  IMAD.MOV.U32 R0, RZ, RZ, RZ ;  /* 0x000000ffff007224 */ /* 0x000fe200078e00ff */
[----:B------:R-:W-:Y:S01]  /*0170*/  MOV R5, R4 ;  /* 0x0000000400057202 */ /* 0x000fe20000000f00 */
[----:B------:R-:W-:-:S04]  /*0180*/  ULOP3.LUT UR7, UR9, 0x7ffffff8, URZ, 0xc0, !UPT ;  /* 0x7ffffff809077892 */ /* 0x000fc8000f8ec0ff */
[----:B------:R-:W-:Y:S02]  /*0190*/  UIADD3 UR8, UPT, UPT, -UR7, URZ, URZ ;  /* 0x000000ff07087290 */ /* 0x000fe4000fffe1ff */
[----:B------:R-:W-:Y:S01]  /*01a0*/  IMAD.U32 R3, RZ, RZ, UR7 ;  /* 0x00000007ff037e24 */ /* 0x000fe2000f8e00ff */
[----:B-1----:R-:W-:-:S04]  /*01b0*/  UIADD3 UR4, UP1, UPT, UR4, 0x8, URZ ;  /* 0x0000000804047890 */ /* 0x002fc8000ff3e0ff */
[----:B------:R-:W-:-:S12]  /*01c0*/  UIADD3.X UR5, UPT, UPT, URZ, UR5, URZ, UP1, !UPT ;  /* 0x00000005ff057290 */ /* 0x000fd80008ffe4ff */
.L_x_3:
[----:B------:R-:W-:Y:S01]  /*01d0*/  MOV R6, UR4 ;  /* 0x0000000400067c02 */ /* 0x000fe20008000f00 */
[----:B------:R-:W-:-:S04]  /*01e0*/  IMAD.U32 R7, RZ, RZ, UR5 ;  /* 0x00000005ff077e24 */ /* 0x000fc8000f8e00ff */
[----:B------:R-:W-:-:S05]  /*01f0*/  IMAD.WIDE R6, R5, 0x2, R6 ;  /* 0x0000000205067825 */ /* 0x000fca00078e0206 */
[----:B0-----:R-:W2:Y:S02]  /*0200*/  LDG.E.U16 R9, desc[UR10][R6.64+-0x8] ;  /* 0xfffff80a06097981 */ /* 0x001ea4000c1e1500 */
[----:B--2---:R-:W-:-:S13]  /*0210*/  ISETP.NE.AND P6, PT, R9, RZ, PT ;  /* 0x000000ff0900720c */ /* 0x004fda0003fc5270 */
[----:B------:R-:W0:Y:S01]  /*0220*/  @P6 LDC.64 R10, c[0x0][0x388] ;  /* 0x0000e200ff0a6b82 */ /* 0x000e220000000a00 */
[----:B------:R-:W-:Y:S01]  /*0230*/  @P6 IADD3 R9, PT, PT, R8, -0x7, RZ ;  /* 0xfffffff908096810 */ /* 0x000fe20007ffe0ff */
[----:B0-----:R-:W-:-:S05]  /*0240*/  @P6 IMAD.WIDE R10, R4, 0x2, R10 ;  /* 0x00000002040a6825 */ /* 0x001fca00078e020a */
[----:B------:R0:W-:Y:S04]  /*0250*/  @P6 STG.E.U16 desc[UR10][R10.64], R9 ;  /* 0x000000090a006986 */ /* 0x0001e8000c10150a */
[----:B------:R-:W2:Y:S01]  /*0260*/  LDG.E.U16 R12, desc[UR10][R6.64+-0x6] ;  /* 0xfffffa0a060c7981 */ /* 0x000ea2000c1e1500 */
[----:B------:R-:W-:Y:S01]  /*0270*/  @P6 VIADD R4, R4, 0x1 ;  /* 0x0000000104046836 */ /* 0x000fe20000000000 */
[----:B--2---:R-:W-:-:S13]  /*0280*/  ISETP.NE.AND P5, PT, R12, RZ, PT ;  /* 0x000000ff0c00720c */ /* 0x004fda0003fa5270 */
[----:B------:R-:W1:Y:S01]  /*0290*/  @P5 LDC.64 R12, c[0x0][0x388] ;  /* 0x0000e200ff0c5b82 */ /* 0x000e620000000a00 */
[----:B------:R-:W-:Y:S01]  /*02a0*/  @P5 IADD3 R17, PT, PT, R8, -0x6, RZ ;  /* 0xfffffffa08115810 */ /* 0x000fe20007ffe0ff */
[----:B-1----:R-:W-:-:S05]  /*02b0*/  @P5 IMAD.WIDE R12, R4, 0x2, R12 ;  /* 0x00000002040c5825 */ /* 0x002fca00078e020c */
[----:B------:R1:W-:Y:S04]  /*02c0*/  @P5 STG.E.U16 desc[UR10][R12.64], R17 ;  /* 0x000000110c005986 */ /* 0x0003e8000c10150a */
[----:B------:R-:W2:Y:S01]  /*02d0*/  LDG.E.U16 R14, desc[UR10][R6.64+-0x4] ;  /* 0xfffffc0a060e7981 */ /* 0x000ea2000c1e1500 */
[----:B------:R-:W-:Y:S01]  /*02e0*/  @P5 VIADD R4, R4, 0x1 ;  /* 0x0000000104045836 */ /* 0x000fe20000000000 */
[----:B--2---:R-:W-:-:S13]  /*02f0*/  ISETP.NE.AND P4, PT, R14, RZ, PT ;  /* 0x000000ff0e00720c */ /* 0x004fda0003f85270 */
[----:B------:R-:W2:Y:S01]  /*0300*/  @P4 LDC.64 R14, c[0x0][0x388] ;  /* 0x0000e200ff0e4b82 */ /* 0x000ea20000000a00 */
[----:B0-----:R-:W-:Y:S01]  /*0310*/  @P4 IADD3 R9, PT, PT, R8, -0x5, RZ ;  /* 0xfffffffb08094810 */ /* 0x001fe20007ffe0ff */
[----:B--2---:R-:W-:-:S05]  /*0320*/  @P4 IMAD.WIDE R14, R4, 0x2, R14 ;  /* 0x00000002040e4825 */ /* 0x004fca00078e020e */
[----:B------:R0:W-:Y:S04]  /*0330*/  @P4 STG.E.U16 desc[UR10][R14.64], R9 ;  /* 0x000000090e004986 */ /* 0x0001e8000c10150a */
[----:B------:R-:W2:Y:S01]  /*0340*/  LDG.E.U16 R10, desc[UR10][R6.64+-0x2] ;  /* 0xfffffe0a060a7981 */ /* 0x000ea2000c1e1500 */
[----:B------:R-:W-:Y:S01]  /*0350*/  @P4 VIADD R4, R4, 0x1 ;  /* 0x0000000104044836 */ /* 0x000fe20000000000 */
[----:B--2---:R-:W-:-:S13]  /*0360*/  ISETP.NE.AND P3, PT, R10, RZ, PT ;  /* 0x000000ff0a00720c */ /* 0x004fda0003f65270 */
[----:B------:R-:W2:Y:S01]  /*0370*/  @P3 LDC.64 R10, c[0x0][0x388] ;  /* 0x0000e200ff0a3b82 */ /* 0x000ea20000000a00 */
[----:B-1----:R-:W-:Y:S01]  /*0380*/  @P3 IADD3 R17, PT, PT, R8, -0x4, RZ ;  /* 0xfffffffc08113810 */ /* 0x002fe20007ffe0ff */
[----:B--2---:R-:W-:-:S05]  /*0390*/  @P3 IMAD.WIDE R10, R4, 0x2, R10 ;  /* 0x00000002040a3825 */ /* 0x004fca00078e020a */
        /* <DEDUP_REMOVED lines=14> */
[----:B------:R-:W-:Y:S04]  /*0480*/  @P1 STG.E.U16 desc[UR10][R14.64], R17 ;  /* 0x000000110e001986 */ /* 0x000fe8000c10150a */
[----:B------:R-:W2:Y:S01]  /*0490*/  LDG.E.U16 R10, desc[UR10][R6.64+0x4] ;  /* 0x0000040a060a7981 */ /* 0x000ea2000c1e1500 */
[----:B------:R-:W-:Y:S01]  /*04a0*/  @P1 VIADD R4, R4, 0x1 ;  /* 0x0000000104041836 */ /* 0x000fe20000000000 */
[----:B--2---:R-:W-:-:S13]  /*04b0*/  ISETP.NE.AND P0, PT, R10, RZ, PT ;  /* 0x000000ff0a00720c */ /* 0x004fda0003f05270 */
[----:B------:R-:W1:Y:S01]  /*04c0*/  @P0 LDC.64 R10, c[0x0][0x388] ;  /* 0x0000e200ff0a0b82 */ /* 0x000e620000000a00 */
[----:B0-----:R-:W-:Y:S01]  /*04d0*/  @P0 IADD3 R9, PT, PT, R8, -0x1, RZ ;  /* 0xffffffff08090810 */ /* 0x001fe20007ffe0ff */
[----:B-1----:R-:W-:-:S05]  /*04e0*/  @P0 IMAD.WIDE R10, R4, 0x2, R10 ;  /* 0x00000002040a0825 */ /* 0x002fca00078e020a */
[----:B------:R-:W-:Y:S04]  /*04f0*/  @P0 STG.E.U16 desc[UR10][R10.64], R9 ;  /* 0x000000090a000986 */ /* 0x000fe8000c10150a */
[----:B------:R0:W2:Y:S01]  /*0500*/  LDG.E.U16 R12, desc[UR10][R6.64+0x6] ;  /* 0x0000060a060c7981 */ /* 0x0000a2000c1e1500 */
[----:B------:R-:W-:Y:S01]  /*0510*/  @P6 VIADD R0, R0, 0x1 ;  /* 0x0000000100006836 */ /* 0x000fe20000000000 */
[----:B------:R-:W-:Y:S01]  /*0520*/  UIADD3 UR8, UPT, UPT, UR8, 0x8, URZ ;  /* 0x0000000808087890 */ /* 0x000fe2000fffe0ff */
[----:B------:R-:W-:Y:S01]  /*0530*/  @P0 VIADD R4, R4, 0x1 ;  /* 0x0000000104040836 */ /* 0x000fe20000000000 */
[----:B------:R-:W-:Y:S02]  /*0540*/  IADD3 R5, PT, PT, R5, 0x8, RZ ;  /* 0x0000000805057810 */ /* 0x000fe40007ffe0ff */
[----:B------:R-:W-:Y:S01]  /*0550*/  @P5 IADD3 R0, PT, PT, R0, 0x1, RZ ;  /* 0x0000000100005810 */ /* 0x000fe20007ffe0ff */
[----:B------:R-:W-:-:S03]  /*0560*/  UISETP.NE.AND UP1, UPT, UR8, URZ, UPT ;  /* 0x000000ff0800728c */ /* 0x000fc6000bf25270 */
[----:B------:R-:W-:Y:S01]  /*0570*/  @P4 IADD3 R0, PT, PT, R0, 0x1, RZ ;  /* 0x0000000100004810 */ /* 0x000fe20007ffe0ff */
[----:B0-----:R-:W-:-:S04]  /*0580*/  VIADD R6, R8, 0x8 ;  /* 0x0000000808067836 */ /* 0x001fc80000000000 */
[----:B------:R-:W-:-:S05]  /*0590*/  @P3 VIADD R0, R0, 0x1 ;  /* 0x0000000100003836 */ /* 0x000fca0000000000 */
[----:B------:R-:W-:-:S05]  /*05a0*/  @P2 IADD3 R0, PT, PT, R0, 0x1, RZ ;  /* 0x0000000100002810 */ /* 0x000fca0007ffe0ff */
[----:B------:R-:W-:-:S05]  /*05b0*/  @P1 VIADD R0, R0, 0x1 ;  /* 0x0000000100001836 */ /* 0x000fca0000000000 */
[----:B------:R-:W-:Y:S02]  /*05c0*/  @P0 IADD3 R0, PT, PT, R0, 0x1, RZ ;  /* 0x0000000100000810 */ /* 0x000fe40007ffe0ff */
[----:B--2---:R-:W-:-:S13]  /*05d0*/  ISETP.NE.AND P6, PT, R12, RZ, PT ;  /* 0x000000ff0c00720c */ /* 0x004fda0003fc5270 */
[----:B------:R-:W0:Y:S01]  /*05e0*/  @P6 LDC.64 R12, c[0x0][0x388] ;  /* 0x0000e200ff0c6b82 */ /* 0x000e220000000a00 */
[----:B------:R-:W-:Y:S02]  /*05f0*/  @P6 VIADD R0, R0, 0x1 ;  /* 0x0000000100006836 */ /* 0x000fe40000000000 */
[C---:B0-----:R-:W-:Y:S01]  /*0600*/  @P6 IMAD.WIDE R12, R4.reuse, 0x2, R12 ;  /* 0x00000002040c6825 */ /* 0x041fe200078e020c */
[----:B------:R-:W-:-:S04]  /*0610*/  @P6 IADD3 R4, PT, PT, R4, 0x1, RZ ;  /* 0x0000000104046810 */ /* 0x000fc80007ffe0ff */
[----:B------:R0:W-:Y:S02]  /*0620*/  @P6 STG.E.U16 desc[UR10][R12.64], R8 ;  /* 0x000000080c006986 */ /* 0x0001e4000c10150a */
[----:B0-----:R-:W-:Y:S01]  /*0630*/  PRMT R8, R6, 0x7610, R8 ;  /* 0x0000761006087816 */ /* 0x001fe20000000008 */
[----:B------:R-:W-:Y:S06]  /*0640*/  BRA.U UP1, `(.L_x_3) ;  /* 0xfffffff901e07547 */ /* 0x000fec000b83ffff */
.L_x_2:
[----:B------:R-:W-:Y:S05]  /*0650*/  BRA.U !UP0, `(.L_x_1) ;  /* 0x0000000508087547 */ /* 0x000fea000b800000 */
[----:B------:R-:W1:Y:S01]  /*0660*/  LDCU UR4, c[0x0][0x380] ;  /* 0x00007000ff0477ac */ /* 0x000e620008000800 */
[----:B------:R-:W-:Y:S02]  /*0670*/  UISETP.GE.U32.AND UP0, UPT, UR6, 0x4, UPT ;  /* 0x000000040600788c */ /* 0x000fe4000bf06070 */
[----:B-1----:R-:W-:-:S04]  /*0680*/  ULOP3.LUT UR5, UR4, 0x3, URZ, 0xc0, !UPT ;  /* 0x0000000304057892 */ /* 0x002fc8000f8ec0ff */
[----:B------:R-:W-:-:S03]  /*0690*/  UISETP.NE.AND UP1, UPT, UR5, URZ, UPT ;  /* 0x000000ff0500728c */ /* 0x000fc6000bf25270 */
[----:B------:R-:W-:Y:S08]  /*06a0*/  BRA.U !UP0, `(.L_x_4) ;  /* 0x00000001087c7547 */ /* 0x000ff0000b800000 */
[----:B------:R-:W1:Y:S02]  /*06b0*/  LDC.64 R6, c[0x0][0x388] ;  /* 0x0000e200ff067b82 */ /* 0x000e640000000a00 */
[----:B-1----:R-:W-:-:S05]  /*06c0*/  IMAD.WIDE R8, R5, 0x2, R6 ;  /* 0x0000000205087825 */ /* 0x002fca00078e0206 */
[----:B0-----:R-:W2:Y:S02]  /*06d0*/  LDG.E.U16 R10, desc[UR10][R8.64] ;  /* 0x0000000a080a7981 */ /* 0x001ea4000c1e1500 */
[----:B--2---:R-:W-:-:S13]  /*06e0*/  ISETP.NE.AND P0, PT, R10, RZ, PT ;  /* 0x000000ff0a00720c */ /* 0x004fda0003f05270 */
[----:B------:R-:W-:-:S05]  /*06f0*/  @P0 IMAD.WIDE R10, R4, 0x2, R6 ;  /* 0x00000002040a0825 */ /* 0x000fca00078e0206 */
[----:B------:R0:W-:Y:S04]  /*0700*/  @P0 STG.E.U16 desc[UR10][R10.64], R3 ;  /* 0x000000030a000986 */ /* 0x0001e8000c10150a */
[----:B------:R-:W2:Y:S01]  /*0710*/  LDG.E.U16 R12, desc[UR10][R8.64+0x2] ;  /* 0x0000020a080c7981 */ /* 0x000ea2000c1e1500 */
[----:B------:R-:W-:Y:S01]  /*0720*/  @P0 VIADD R4, R4, 0x1 ;  /* 0x0000000104040836 */ /* 0x000fe20000000000 */
[----:B--2---:R-:W-:-:S13]  /*0730*/  ISETP.NE.AND P1, PT, R12, RZ, PT ;  /* 0x000000ff0c00720c */ /* 0x004fda0003f25270 */
[----:B------:R-:W-:Y:S01]  /*0740*/  @P1 IADD3 R15, PT, PT, R3, 0x1, RZ ;  /* 0x00000001030f1810 */ /* 0x000fe20007ffe0ff */
[----:B------:R-:W-:-:S05]  /*0750*/  @P1 IMAD.WIDE R12, R4, 0x2, R6 ;  /* 0x00000002040c1825 */ /* 0x000fca00078e0206 */
[----:B------:R1:W-:Y:S04]  /*0760*/  @P1 STG.E.U16 desc[UR10][R12.64], R15 ;  /* 0x0000000f0c001986 */ /* 0x0003e8000c10150a */
[----:B------:R-:W2:Y:S01]  /*0770*/  LDG.E.U16 R14, desc[UR10][R8.64+0x4] ;  /* 0x0000040a080e7981 */ /* 0x000ea2000c1e1500 */
[----:B------:R-:W-:Y:S01]  /*0780*/  @P1 VIADD R4, R4, 0x1 ;  /* 0x0000000104041836 */ /* 0x000fe20000000000 */
[----:B--2---:R-:W-:-:S13]  /*0790*/  ISETP.NE.AND P2, PT, R14, RZ, PT ;  /* 0x000000ff0e00720c */ /* 0x004fda0003f45270 */
[----:B------:R-:W-:Y:S01]  /*07a0*/  @P2 IADD3 R17, PT, PT, R3, 0x2, RZ ;  /* 0x0000000203112810 */ /* 0x000fe20007ffe0ff */
[----:B0-----:R-:W-:-:S05]  /*07b0*/  @P2 IMAD.WIDE R10, R4, 0x2, R6 ;  /* 0x00000002040a2825 */ /* 0x001fca00078e0206 */
[----:B------:R2:W-:Y:S04]  /*07c0*/  @P2 STG.E.U16 desc[UR10][R10.64], R17 ;  /* 0x000000110a002986 */ /* 0x0005e8000c10150a */
[----:B------:R-:W3:Y:S01]  /*07d0*/  LDG.E.U16 R14, desc[UR10][R8.64+0x6] ;  /* 0x0000060a080e7981 */ /* 0x000ee2000c1e1500 */
[----:B------:R-:W-:Y:S02]  /*07e0*/  @P2 VIADD R4, R4, 0x1 ;  /* 0x0000000104042836 */ /* 0x000fe40000000000 */
[----:B------:R-:W-:Y:S02]  /*07f0*/  @P0 VIADD R0, R0, 0x1 ;  /* 0x0000000100000836 */ /* 0x000fe40000000000 */
[----:B------:R-:W-:-:S03]  /*0800*/  VIADD R5, R5, 0x4 ;  /* 0x0000000405057836 */ /* 0x000fc60000000000 */
[----:B------:R-:W-:-:S04]  /*0810*/  @P1 IADD3 R0, PT, PT, R0, 0x1, RZ ;  /* 0x0000000100001810 */ /* 0x000fc80007ffe0ff */
[----:B------:R-:W-:Y:S02]  /*0820*/  @P2 IADD3 R0, PT, PT, R0, 0x1, RZ ;  /* 0x0000000100002810 */ /* 0x000fe40007ffe0ff */
[----:B---3--:R-:W-:-:S13]  /*0830*/  ISETP.NE.AND P3, PT, R14, RZ, PT ;  /* 0x000000ff0e00720c */ /* 0x008fda0003f65270 */
[----:B------:R-:W-:Y:S01]  /*0840*/  @P3 IMAD.WIDE R6, R4, 0x2, R6 ;  /* 0x0000000204063825 */ /* 0x000fe200078e0206 */
[C---:B-1----:R-:W-:Y:S02]  /*0850*/  @P3 IADD3 R13, PT, PT, R3.reuse, 0x3, RZ ;  /* 0x00000003030d3810 */ /* 0x042fe40007ffe0ff */
[----:B------:R-:W-:Y:S01]  /*0860*/  @P3 IADD3 R0, PT, PT, R0, 0x1, RZ ;  /* 0x0000000100003810 */ /* 0x000fe20007ffe0ff */
[----:B------:R-:W-:Y:S01]  /*0870*/  VIADD R3, R3, 0x4 ;  /* 0x0000000403037836 */ /* 0x000fe20000000000 */
[----:B------:R-:W-:Y:S01]  /*0880*/  @P3 IADD3 R4, PT, PT, R4, 0x1, RZ ;  /* 0x0000000104043810 */ /* 0x000fe20007ffe0ff */
[----:B------:R2:W-:Y:S06]  /*0890*/  @P3 STG.E.U16 desc[UR10][R6.64], R13 ;  /* 0x0000000d06003986 */ /* 0x0005ec000c10150a */
.L_x_4:
[----:B------:R-:W-:Y:S05]  /*08a0*/  BRA.U !UP1, `(.L_x_1) ;  /* 0x0000000109747547 */ /* 0x000fea000b800000 */
[----:B------:R-:W-:Y:S02]  /*08b0*/  UISETP.NE.AND UP0, UPT, UR5, 0x1, UPT ;  /* 0x000000010500788c */ /* 0x000fe4000bf05270 */
[----:B------:R-:W-:-:S04]  /*08c0*/  ULOP3.LUT UR4, UR4, 0x1, URZ, 0xc0, !UPT ;  /* 0x0000000104047892 */ /* 0x000fc8000f8ec0ff */
[----:B------:R-:W-:-:S03]  /*08d0*/  UISETP.NE.U32.AND UP1, UPT, UR4, 0x1, UPT ;  /* 0x000000010400788c */ /* 0x000fc6000bf25070 */
[----:B------:R-:W-:Y:S08]  /*08e0*/  BRA.U !UP0, `(.L_x_5) ;  /* 0x0000000108447547 */ /* 0x000ff0000b800000 */
[----:B--2---:R-:W1:Y:S02]  /*08f0*/  LDC.64 R6, c[0x0][0x388] ;  /* 0x0000e200ff067b82 */ /* 0x004e640000000a00 */
[----:B-1----:R-:W-:-:S05]  /*0900*/  IMAD.WIDE R8, R5, 0x2, R6 ;  /* 0x0000000205087825 */ /* 0x002fca00078e0206 */
[----:B0-----:R-:W2:Y:S02]  /*0910*/  LDG.E.U16 R10, desc[UR10][R8.64] ;  /* 0x0000000a080a7981 */ /* 0x001ea4000c1e1500 */
[----:B--2---:R-:W-:-:S13]  /*0920*/  ISETP.NE.AND P0, PT, R10, RZ, PT ;  /* 0x000000ff0a00720c */ /* 0x004fda0003f05270 */
[----:B------:R-:W-:-:S05]  /*0930*/  @P0 IMAD.WIDE R10, R4, 0x2, R6 ;  /* 0x00000002040a0825 */ /* 0x000fca00078e0206 */
[----:B------:R0:W-:Y:S04]  /*0940*/  @P0 STG.E.U16 desc[UR10][R10.64], R3 ;  /* 0x000000030a000986 */ /* 0x0001e8000c10150a */
[----:B------:R-:W2:Y:S01]  /*0950*/  LDG.E.U16 R12, desc[UR10][R8.64+0x2] ;  /* 0x0000020a080c7981 */ /* 0x000ea2000c1e1500 */
[----:B------:R-:W-:Y:S01]  /*0960*/  @P0 IADD3 R4, PT, PT, R4, 0x1, RZ ;  /* 0x0000000104040810 */ /* 0x000fe20007ffe0ff */
[----:B------:R-:W-:Y:S01]  /*0970*/  @P0 VIADD R0, R0, 0x1 ;  /* 0x0000000100000836 */ /* 0x000fe20000000000 */
[----:B------:R-:W-:Y:S02]  /*0980*/  IADD3 R5, PT, PT, R5, 0x2, RZ ;  /* 0x0000000205057810 */ /* 0x000fe40007ffe0ff */
[----:B--2---:R-:W-:-:S13]  /*0990*/  ISETP.NE.AND P1, PT, R12, RZ, PT ;  /* 0x000000ff0c00720c */ /* 0x004fda0003f25270 */
[----:B------:R-:W-:Y:S01]  /*09a0*/  @P1 IMAD.WIDE R6, R4, 0x2, R6 ;  /* 0x0000000204061825 */ /* 0x000fe200078e0206 */
[C---:B------:R-:W-:Y:S02]  /*09b0*/  @P1 IADD3 R13, PT, PT, R3.reuse, 0x1, RZ ;  /* 0x00000001030d1810 */ /* 0x040fe40007ffe0ff */
[----:B------:R-:W-:Y:S01]  /*09c0*/  @P1 IADD3 R0, PT, PT, R0, 0x1, RZ ;  /* 0x0000000100001810 */ /* 0x000fe20007ffe0ff */
[----:B------:R-:W-:Y:S01]  /*09d0*/  @P1 VIADD R4, R4, 0x1 ;  /* 0x0000000104041836 */ /* 0x000fe20000000000 */
[----:B0-----:R-:W-:Y:S01]  /*09e0*/  IADD3 R3, PT, PT, R3, 0x2, RZ ;  /* 0x0000000203037810 */ /* 0x001fe20007ffe0ff */
[----:B------:R1:W-:Y:S06]  /*09f0*/  @P1 STG.E.U16 desc[UR10][R6.64], R13 ;  /* 0x0000000d06001986 */ /* 0x0003ec000c10150a */
.L_x_5:
[----:B------:R-:W-:Y:S05]  /*0a00*/  BRA.U UP1, `(.L_x_1) ;  /* 0x00000001011c7547 */ /* 0x000fea000b800000 */
[----:B------:R-:W1:Y:S02]  /*0a10*/  LDC.64 R8, c[0x0][0x388] ;  /* 0x0000e200ff087b82 */ /* 0x000e640000000a00 */
[----:B-12---:R-:W-:-:S06]  /*0a20*/  IMAD.WIDE R6, R5, 0x2, R8 ;  /* 0x0000000205067825 */ /* 0x006fcc00078e0208 */
[----:B0-----:R-:W2:Y:S02]  /*0a30*/  LDG.E.U16 R6, desc[UR10][R6.64] ;  /* 0x0000000a06067981 */ /* 0x001ea4000c1e1500 */
[----:B--2---:R-:W-:-:S13]  /*0a40*/  ISETP.NE.AND P0, PT, R6, RZ, PT ;  /* 0x000000ff0600720c */ /* 0x004fda0003f05270 */
[----:B------:R-:W-:Y:S01]  /*0a50*/  @P0 IMAD.WIDE R4, R4, 0x2, R8 ;  /* 0x0000000204040825 */ /* 0x000fe200078e0208 */
[----:B------:R-:W-:-:S04]  /*0a60*/  @P0 IADD3 R0, PT, PT, R0, 0x1, RZ ;  /* 0x0000000100000810 */ /* 0x000fc80007ffe0ff */
[----:B------:R3:W-:Y:S03]  /*0a70*/  @P0 STG.E.U16 desc[UR10][R4.64], R3 ;  /* 0x0000000304000986 */ /* 0x0007e6000c10150a */
.L_x_1:
[----:B---3--:R-:W3:Y:S02]  /*0a80*/  LDC.64 R4, c[0x0][0x390] ;  /* 0x0000e400ff047b82 */ /* 0x008ee40000000a00 */
[----:B---3--:R-:W-:-:S05]  /*0a90*/  IMAD.WIDE R2, R2, 0x4, R4 ;  /* 0x0000000402027825 */ /* 0x008fca00078e0204 */
[----:B0-----:R-:W-:Y:S01]  /*0aa0*/  STG.E desc[UR10][R2.64], R0 ;  /* 0x0000000002007986 */ /* 0x001fe2000c10190a */
[----:B------:R-:W-:Y:S05]  /*0ab0*/  EXIT ;  /* 0x000000000000794d */ /* 0x000fea0003800000 */
.L_x_6:
        /* <DEDUP_REMOVED lines=12> */
.L_x_21:


//--------------------- .text._Z20calcDominatedByCountiPsPi --------------------------
	.section	.text._Z20calcDominatedByCountiPsPi,"ax",@progbits
	.align	128
        .global         _Z20calcDominatedByCountiPsPi
        .type           _Z20calcDominatedByCountiPsPi,@function
        .size           _Z20calcDominatedByCountiPsPi,(.L_x_22 - _Z20calcDominatedByCountiPsPi)
        .other          _Z20calcDominatedByCountiPsPi,@"STO_CUDA_ENTRY STV_DEFAULT"
_Z20calcDominatedByCountiPsPi:
.text._Z20calcDominatedByCountiPsPi:
[----:B------:R-:W-:Y:S01]  /*0000*/  LDC R1, c[0x0][0x37c] ;  /* 0x0000df00ff017b82 */ /* 0x000fe20000000800 */
[----:B------:R-:W0:Y:S07]  /*0010*/  S2R R2, SR_TID.X ;  /* 0x0000000000027919 */ /* 0x000e2e0000002100 */
[----:B------:R-:W0:Y:S08]  /*0020*/  S2UR UR4, SR_CTAID.X ;  /* 0x00000000000479c3 */ /* 0x000e300000002500 */
[----:B------:R-:W0:Y:S08]  /*0030*/  LDC R3, c[0x0][0x360] ;  /* 0x0000d800ff037b82 */ /* 0x000e300000000800 */
[----:B------:R-:W1:Y:S01]  /*0040*/  LDC R0, c[0x0][0x380] ;  /* 0x0000e000ff007b82 */ /* 0x000e620000000800 */
[----:B0-----:R-:W-:-:S05]  /*0050*/  IMAD R3, R3, UR4, R2 ;  /* 0x0000000403037c24 */ /* 0x001fca000f8e0202 */
[----:B-1----:R-:W-:-:S13]  /*0060*/  ISETP.GE.AND P0, PT, R3, R0, PT ;  /* 0x000000000300720c */ /* 0x002fda0003f06270 */
[----:B------:R-:W-:Y:S05]  /*0070*/  @P0 EXIT ;  /* 0x000000000000094d */ /* 0x000fea0003800000 */
[----:B------:R-:W-:Y:S01]  /*0080*/  ISETP.GE.AND P0, PT, R0, 0x1, PT ;  /* 0x000000010000780c */ /* 0x000fe20003f06270 */
[----:B------:R-:W0:Y:S01]  /*0090*/  LDCU.64 UR4, c[0x0][0x358] ;  /* 0x00006b00ff0477ac */ /* 0x000e220008000a00 */
[----:B------:R-:W-:-:S11]  /*00a0*/  IMAD.MOV.U32 R7, RZ, RZ, RZ ;  /* 0x000000ffff077224 */ /* 0x000fd600078e00ff */
[----:B------:R-:W-:Y:S05]  /*00b0*/  @!P0 BRA `(.L_x_7) ;  /* 0x0000000c00488947 */ /* 0x000fea0003800000 */
[C---:B------:R-:W-:Y:S01]  /*00c0*/  VIADD R4, R0.reuse, 0xffffffff ;  /* 0xffffffff00047836 */ /* 0x040fe20000000000 */
[----:B------:R-:W-:Y:S01]  /*00d0*/  LOP3.LUT R2, R0, 0xf, RZ, 0xc0, !PT ;  /* 0x0000000f00027812 */ /* 0x000fe200078ec0ff */
[----:B------:R-:W-:Y:S02]  /*00e0*/  IMAD.MOV.U32 R7, RZ, RZ, RZ ;  /* 0x000000ffff077224 */ /* 0x000fe400078e00ff */
[----:B------:R-:W-:Y:S01]  /*00f0*/  IMAD.MOV.U32 R5, RZ, RZ, R3 ;  /* 0x000000ffff057224 */ /* 0x000fe200078e0003 */
[----:B------:R-:W-:Y:S02]  /*0100*/  ISETP.GE.U32.AND P1, PT, R4, 0xf, PT ;  /* 0x0000000f0400780c */ /* 0x000fe40003f26070 */
[----:B------:R-:W-:-:S11]  /*0110*/  ISETP.NE.AND P0, PT, R2, RZ, PT ;  /* 0x000000ff0200720c */ /* 0x000fd60003f05270 */
[----:B------:R-:W-:Y:S05]  /*0120*/  @!P1 BRA `(.L_x_8) ;  /* 0x0000000400a49947 */ /* 0x000fea0003800000 */
[----:B------:R-:W1:Y:S01]  /*0130*/  LDC.64 R12, c[0x0][0x388] ;  /* 0x0000e200ff0c7b82 */ /* 0x000e620000000a00 */
[C---:B------:R-:W-:Y:S01]  /*0140*/  LOP3.LUT R4, R0.reuse, 0x7ffffff0, RZ, 0xc0, !PT ;  /* 0x7ffffff000047812 */ /* 0x040fe200078ec0ff */
[----:B------:R-:W-:Y:S01]  /*0150*/  IMAD.MOV.U32 R7, RZ, RZ, RZ ;  /* 0x000000ffff077224 */ /* 0x000fe200078e00ff */
[----:B------:R-:W-:Y:S01]  /*0160*/  MOV R5, R3 ;  /* 0x0000000300057202 */ /* 0x000fe20000000f00 */
[----:B------:R-:W-:Y:S02]  /*0170*/  IMAD.SHL.U32 R6, R0, 0x2, RZ ;  /* 0x0000000200067824 */ /* 0x000fe400078e00ff */
[----:B------:R-:W-:-:S07]  /*0180*/  IMAD.MOV R4, RZ, RZ, -R4 ;  /* 0x000000ffff047224 */ /* 0x000fce00078e0a04 */
.L_x_9:
[----:B-1----:R-:W-:-:S05]  /*0190*/  IMAD.WIDE R18, R5, 0x2, R12 ;  /* 0x0000000205127825 */ /* 0x002fca00078e020c */
[----:B0-----:R0:W2:Y:S01]  /*01a0*/  LDG.E.U16 R20, desc[UR4][R18.64] ;  /* 0x0000000412147981 */ /* 0x0010a2000c1e1500 */
[----:B------:R-:W-:-:S05]  /*01b0*/  IADD3 R22, P1, PT, R18, R6, RZ ;  /* 0x0000000612167210 */ /* 0x000fca0007f3e0ff */
[----:B------:R-:W-:Y:S01]  /*01c0*/  IMAD.X R23, RZ, RZ, R19, P1 ;  /* 0x000000ffff177224 */ /* 0x000fe200008e0613 */
[----:B------:R-:W-:-:S04]  /*01d0*/  IADD3 R24, P1, PT, R6, R22, RZ ;  /* 0x0000001606187210 */ /* 0x000fc80007f3e0ff */
[----:B------:R-:W3:Y:S01]  /*01e0*/  LDG.E.U16 R8, desc[UR4][R22.64] ;  /* 0x0000000416087981 */ /* 0x000ee2000c1e1500 */
[----:B------:R-:W-:Y:S01]  /*01f0*/  IMAD.X R25, RZ, RZ, R23, P1 ;  /* 0x000000ffff197224 */ /* 0x000fe200008e0617 */
[----:B------:R-:W-:-:S04]  /*0200*/  IADD3 R14, P1, PT, R6, R24, RZ ;  /* 0x00000018060e7210 */ /* 0x000fc80007f3e0ff */
[----:B------:R-:W4:Y:S01]  /*0210*/  LDG.E.U16 R9, desc[UR4][R24.64] ;  /* 0x0000000418097981 */ /* 0x000f22000c1e1500 */
[----:B------:R-:W-:Y:S02]  /*0220*/  IADD3.X R15, PT, PT, RZ, R25, RZ, P1, !PT ;  /* 0x00000019ff0f7210 */ /* 0x000fe40000ffe4ff */
[----:B------:R-:W-:-:S03]  /*0230*/  IADD3 R16, P1, PT, R6, R14, RZ ;  /* 0x0000000e06107210 */ /* 0x000fc60007f3e0ff */
[----:B------:R1:W5:Y:S02]  /*0240*/  LDG.E.U16 R10, desc[UR4][R14.64] ;  /* 0x000000040e0a7981 */ /* 0x000364000c1e1500 */
[----:B------:R-:W-:Y:S01]  /*0250*/  IMAD.X R17, RZ, RZ, R15, P1 ;  /* 0x000000ffff117224 */ /* 0x000fe200008e060f */
[----:B------:R-:W-:-:S04]  /*0260*/  IADD3 R26, P1, PT, R6, R16, RZ ;  /* 0x00000010061a7210 */ /* 0x000fc80007f3e0ff */
[----:B------:R1:W5:Y:S01]  /*0270*/  LDG.E.U16 R11, desc[UR4][R16.64] ;  /* 0x00000004100b7981 */ /* 0x000362000c1e1500 */
[----:B------:R-:W-:Y:S01]  /*0280*/  IMAD.X R27, RZ, RZ, R17, P1 ;  /* 0x000000ffff1b7224 */ /* 0x000fe200008e0611 */
[----:B------:R-:W-:-:S04]  /*0290*/  IADD3 R28, P1, PT, R6, R26, RZ ;  /* 0x0000001a061c7210 */ /* 0x000fc80007f3e0ff */
[----:B------:R-:W5:Y:S01]  /*02a0*/  LDG.E.U16 R22, desc[UR4][R26.64] ;  /* 0x000000041a167981 */ /* 0x000f62000c1e1500 */
[----:B------:R-:W-:Y:S01]  /*02b0*/  IMAD.X R29, RZ, RZ, R27, P1 ;  /* 0x000000ffff1d7224 */ /* 0x000fe200008e061b */
[----:B0-----:R-:W-:-:S04]  /*02c0*/  IADD3 R18, P1, PT, R6, R28, RZ ;  /* 0x0000001c06127210 */ /* 0x001fc80007f3e0ff */
[----:B------:R-:W5:Y:S01]  /*02d0*/  LDG.E.U16 R23, desc[UR4][R28.64] ;  /* 0x000000041c177981 */ /* 0x000f62000c1e1500 */
[----:B------:R-:W-:Y:S01]  /*02e0*/  IMAD.X R19, RZ, RZ, R29, P1 ;  /* 0x000000ffff137224 */ /* 0x000fe200008e061d */
[----:B-1----:R-:W-:-:S04]  /*02f0*/  IADD3 R14, P1, PT, R6, R18, RZ ;  /* 0x00000012060e7210 */ /* 0x002fc80007f3e0ff */
[----:B------:R-:W5:Y:S01]  /*0300*/  LDG.E.U16 R24, desc[UR4][R18.64] ;  /* 0x0000000412187981 */ /* 0x000f62000c1e1500 */
[----:B------:R-:W-:Y:S02]  /*0310*/  IADD3.X R15, PT, PT, RZ, R19, RZ, P1, !PT ;  /* 0x00000013ff0f7210 */ /* 0x000fe40000ffe4ff */
[----:B------:R-:W-:-:S03]  /*0320*/  IADD3 R16, P1, PT, R6, R14, RZ ;  /* 0x0000000e06107210 */ /* 0x000fc60007f3e0ff */
[----:B------:R0:W5:Y:S02]  /*0330*/  LDG.E.U16 R25, desc[UR4][R14.64] ;  /* 0x000000040e197981 */ /* 0x000164000c1e1500 */
[----:B------:R-:W-:-:S05]  /*0340*/  IMAD.X R17, RZ, RZ, R15, P1 ;  /* 0x000000ffff117224 */ /* 0x000fca00008e060f */
[----:B------:R-:W5:Y:S01]  /*0350*/  LDG.E.U16 R26, desc[UR4][R16.64] ;  /* 0x00000004101a7981 */ /* 0x000f62000c1e1500 */
[----:B0-----:R-:W-:-:S05]  /*0360*/  IADD3 R14, P1, PT, R6, R16, RZ ;  /* 0x00000010060e7210 */ /* 0x001fca0007f3e0ff */
        /* <DEDUP_REMOVED lines=9> */
[----:B------:R-:W-:Y:S02]  /*0400*/  IADD3.X R15, PT, PT, RZ, R19, RZ, P1, !PT ;  /* 0x00000013ff0f7210 */ /* 0x000fe40000ffe4ff */
[----:B------:R-:W-:-:S03]  /*0410*/  IADD3 R16, P1, PT, R6, R14, RZ ;  /* 0x0000000e06107210 */ /* 0x000fc60007f3e0ff */
[----:B------:R-:W5:Y:S02]  /*0420*/  LDG.E.U16 R14, desc[UR4][R14.64] ;  /* 0x000000040e0e7981 */ /* 0x000f64000c1e1500 */
[----:B------:R-:W-:Y:S01]  /*0430*/  IMAD.X R17, RZ, RZ, R15, P1 ;  /* 0x000000ffff117224 */ /* 0x000fe200008e060f */
[----:B--2---:R-:W-:Y:S02]  /*0440*/  ISETP.NE.AND P1, PT, R20, RZ, PT ;  /* 0x000000ff1400720c */ /* 0x004fe40003f25270 */
[----:B------:R-:W-:Y:S02]  /*0450*/  IADD3 R20, P2, PT, R6, R16, RZ ;  /* 0x0000001006147210 */ /* 0x000fe40007f5e0ff */
[----:B------:R-:W2:Y:S03]  /*0460*/  LDG.E.U16 R16, desc[UR4][R16.64] ;  /* 0x0000000410107981 */ /* 0x000ea6000c1e1500 */
[----:B------:R-:W-:-:S05]  /*0470*/  IMAD.X R21, RZ, RZ, R17, P2 ;  /* 0x000000ffff157224 */ /* 0x000fca00010e0611 */
[----:B------:R-:W2:Y:S01]  /*0480*/  LDG.E.U16 R20, desc[UR4][R20.64] ;  /* 0x0000000414147981 */ /* 0x000ea2000c1e1500 */
[----:B---3--:R-:W-:Y:S01]  /*0490*/  ISETP.NE.AND P2, PT, R8, RZ, PT ;  /* 0x000000ff0800720c */ /* 0x008fe20003f45270 */
[----:B------:R-:W-:Y:S02]  /*04a0*/  VIADD R8, R7, 0x1 ;  /* 0x0000000107087836 */ /* 0x000fe40000000000 */
[----:B------:R-:W-:Y:S01]  /*04b0*/  @!P1 IMAD.MOV R8, RZ, RZ, R7 ;  /* 0x000000ffff089224 */ /* 0x000fe200078e0207 */
[----:B----4-:R-:W-:-:S04]  /*04c0*/  ISETP.NE.AND P1, PT, R9, RZ, PT ;  /* 0x000000ff0900720c */ /* 0x010fc80003f25270 */
[----:B------:R-:W-:-:S05]  /*04d0*/  IADD3 R7, PT, PT, R8, 0x1, RZ ;  /* 0x0000000108077810 */ /* 0x000fca0007ffe0ff */
[----:B------:R-:W-:Y:S01]  /*04e0*/  @!P2 IMAD.MOV R7, RZ, RZ, R8 ;  /* 0x000000ffff07a224 */ /* 0x000fe200078e0208 */
[----:B-----5:R-:W-:-:S03]  /*04f0*/  ISETP.NE.AND P2, PT, R10, RZ, PT ;  /* 0x000000ff0a00720c */ /* 0x020fc60003f45270 */
[----:B------:R-:W-:Y:S02]  /*0500*/  VIADD R8, R7, 0x1 ;  /* 0x0000000107087836 */ /* 0x000fe40000000000 */
[----:B------:R-:W-:Y:S01]  /*0510*/  @!P1 IMAD.MOV R8, RZ, RZ, R7 ;  /* 0x000000ffff089224 */ /* 0x000fe200078e0207 */
[----:B------:R-:W-:-:S03]  /*0520*/  ISETP.NE.AND P1, PT, R11, RZ, PT ;  /* 0x000000ff0b00720c */ /* 0x000fc60003f25270 */
[----:B------:R-:W-:-:S04]  /*0530*/  VIADD R7, R8, 0x1 ;  /* 0x0000000108077836 */ /* 0x000fc80000000000 */
[----:B------:R-:W-:Y:S02]  /*0540*/  @!P2 IADD3 R7, PT, PT, R8, RZ, RZ ;  /* 0x000000ff0807a210 */ /* 0x000fe40007ffe0ff */
[----:B------:R-:W-:-:S03]  /*0550*/  ISETP.NE.AND P2, PT, R22, RZ, PT ;  /* 0x000000ff1600720c */ /* 0x000fc60003f45270 */
[----:B------:R-:W-:Y:S02]  /*0560*/  VIADD R8, R7, 0x1 ;  /* 0x0000000107087836 */ /* 0x000fe40000000000 */
[----:B------:R-:W-:Y:S01]  /*0570*/  @!P1 IMAD.MOV R8, RZ, RZ, R7 ;  /* 0x000000ffff089224 */ /* 0x000fe200078e0207 */
[----:B------:R-:W-:-:S03]  /*0580*/  ISETP.NE.AND P1, PT, R23, RZ, PT ;  /* 0x000000ff1700720c */ /* 0x000fc60003f25270 */
[----:B------:R-:W-:-:S04]  /*0590*/  VIADD R7, R8, 0x1 ;  /* 0x0000000108077836 */ /* 0x000fc80000000000 */
[----:B------:R-:W-:Y:S01]  /*05a0*/  @!P2 IMAD.MOV R7, RZ, RZ, R8 ;  /* 0x000000ffff07a224 */ /* 0x000fe200078e0208 */
[----:B------:R-:W-:-:S04]  /*05b0*/  ISETP.NE.AND P2, PT, R24, RZ, PT ;  /* 0x000000ff1800720c */ /* 0x000fc80003f45270 */
[----:B------:R-:W-:Y:S01]  /*05c0*/  IADD3 R8, PT, PT, R7, 0x1, RZ ;  /* 0x0000000107087810 */ /* 0x000fe20007ffe0ff */
[----:B------:R-:W-:Y:S01]  /*05d0*/  @!P1 IMAD.MOV R8, RZ, RZ, R7 ;  /* 0x000000ffff089224 */ /* 0x000fe200078e0207 */
[----:B------:R-:W-:-:S03]  /*05e0*/  ISETP.NE.AND P1, PT, R25, RZ, PT ;  /* 0x000000ff1900720c */ /* 0x000fc60003f25270 */
[----:B------:R-:W-:-:S04]  /*05f0*/  VIADD R7, R8, 0x1 ;  /* 0x0000000108077836 */ /* 0x000fc80000000000 */
[----:B------:R-:W-:Y:S01]  /*0600*/  @!P2 IMAD.MOV R7, RZ, RZ, R8 ;  /* 0x000000ffff07a224 */ /* 0x000fe200078e0208 */
[----:B------:R-:W-:-:S03]  /*0610*/  ISETP.NE.AND P2, PT, R26, RZ, PT ;  /* 0x000000ff1a00720c */ /* 0x000fc60003f45270 */
[C---:B------:R-:W-:Y:S02]  /*0620*/  VIADD R8, R7.reuse, 0x1 ;  /* 0x0000000107087836 */ /* 0x040fe40000000000 */
[----:B------:R-:W-:Y:S02]  /*0630*/  @!P1 IADD3 R8, PT, PT, R7, RZ, RZ ;  /* 0x000000ff07089210 */ /* 0x000fe40007ffe0ff */
[----:B------:R-:W-:-:S03]  /*0640*/  ISETP.NE.AND P1, PT, R27, RZ, PT ;  /* 0x000000ff1b00720c */ /* 0x000fc60003f25270 */
[----:B------:R-:W-:-:S03]  /*0650*/  VIADD R7, R8, 0x1 ;  /* 0x0000000108077836 */ /* 0x000fc60000000000 */
[----:B------:R-:W-:Y:S01]  /*0660*/  @!P2 IMAD.MOV R7, RZ, RZ, R8 ;  /* 0x000000ffff07a224 */ /* 0x000fe200078e0208 */
[----:B------:R-:W-:-:S03]  /*0670*/  ISETP.NE.AND P2, PT, R28, RZ, PT ;  /* 0x000000ff1c00720c */ /* 0x000fc60003f45270 */
[----:B------:R-:W-:-:S03]  /*0680*/  VIADD R8, R7, 0x1 ;  /* 0x0000000107087836 */ /* 0x000fc60000000000 */
[----:B------:R-:W-:Y:S01]  /*0690*/  @!P1 IMAD.MOV R8, RZ, RZ, R7 ;  /* 0x000000ffff089224 */ /* 0x000fe200078e0207 */
[----:B------:R-:W-:-:S04]  /*06a0*/  ISETP.NE.AND P1, PT, R18, RZ, PT ;  /* 0x000000ff1200720c */ /* 0x000fc80003f25270 */
[----:B------:R-:W-:Y:S02]  /*06b0*/  IADD3 R7, PT, PT, R8, 0x1, RZ ;  /* 0x0000000108077810 */ /* 0x000fe40007ffe0ff */
[----:B------:R-:W-:Y:S01]  /*06c0*/  @!P2 IMAD.MOV R7, RZ, RZ, R8 ;  /* 0x000000ffff07a224 */ /* 0x000fe200078e0208 */
[----:B------:R-:W-:-:S03]  /*06d0*/  ISETP.NE.AND P2, PT, R14, RZ, PT ;  /* 0x000000ff0e00720c */ /* 0x000fc60003f45270 */
[----:B------:R-:W-:-:S03]  /*06e0*/  VIADD R8, R7, 0x1 ;  /* 0x0000000107087836 */ /* 0x000fc60000000000 */
[----:B------:R-:W-:-:S04]  /*06f0*/  @!P1 IMAD.MOV R8, RZ, RZ, R7 ;  /* 0x000000ffff089224 */ /* 0x000fc800078e0207 */
[----:B------:R-:W-:-:S03]  /*0700*/  VIADD R7, R8, 0x1 ;  /* 0x0000000108077836 */ /* 0x000fc60000000000 */
[----:B------:R-:W-:Y:S01]  /*0710*/  @!P2 IADD3 R7, PT, PT, R8, RZ, RZ ;  /* 0x000000ff0807a210 */ /* 0x000fe20007ffe0ff */
[----:B------:R-:W-:-:S04]  /*0720*/  VIADD R4, R4, 0x10 ;  /* 0x0000001004047836 */ /* 0x000fc80000000000 */
[----:B------:R-:W-:Y:S01]  /*0730*/  VIADD R8, R7, 0x1 ;  /* 0x0000000107087836 */ /* 0x000fe20000000000 */
[----:B------:R-:W-:Y:S02]  /*0740*/  LEA R5, R0, R5, 0x4 ;  /* 0x0000000500057211 */ /* 0x000fe400078e20ff */
[----:B--2---:R-:W-:Y:S02]  /*0750*/  ISETP.NE.AND P1, PT, R16, RZ, PT ;  /* 0x000000ff1000720c */ /* 0x004fe40003f25270 */
[----:B------:R-:W-:-:S11]  /*0760*/  ISETP.NE.AND P2, PT, R20, RZ, PT ;  /* 0x000000ff1400720c */ /* 0x000fd60003f45270 */
[----:B------:R-:W-:Y:S01]  /*0770*/  @!P1 IMAD.MOV R8, RZ, RZ, R7 ;  /* 0x000000ffff089224 */ /* 0x000fe200078e0207 */
[----:B------:R-:W-:-:S03]  /*0780*/  ISETP.NE.AND P1, PT, R4, RZ, PT ;  /* 0x000000ff0400720c */ /* 0x000fc60003f25270 */
[----:B------:R-:W-:Y:S02]  /*0790*/  VIADD R7, R8, 0x1 ;  /* 0x0000000108077836 */ /* 0x000fe40000000000 */
[----:B------:R-:W-:-:S08]  /*07a0*/  @!P2 IMAD.MOV R7, RZ, RZ, R8 ;  /* 0x000000ffff07a224 */ /* 0x000fd000078e0208 */
[----:B------:R-:W-:Y:S05]  /*07b0*/  @P1 BRA `(.L_x_9) ;  /* 0xfffffff800741947 */ /* 0x000fea000383ffff */
.L_x_8:
[----:B------:R-:W-:Y:S05]  /*07c0*/  @!P0 BRA `(.L_x_7) ;  /* 0x0000000400848947 */ /* 0x000fea0003800000 */
[----:B------:R-:W-:Y:S01]  /*07d0*/  ISETP.GE.U32.AND P1, PT, R2, 0x8, PT ;  /* 0x000000080200780c */ /* 0x000fe20003f26070 */
[C---:B------:R-:W-:Y:S01]  /*07e0*/  IMAD.SHL.U32 R2, R0.reuse, 0x2, RZ ;  /* 0x0000000200027824 */ /* 0x040fe200078e00ff */
[----:B------:R-:W-:-:S04]  /*07f0*/  LOP3.LUT R20, R0, 0x7, RZ, 0xc0, !PT ;  /* 0x0000000700147812 */ /* 0x000fc800078ec0ff */
[----:B------:R-:W-:-:S07]  /*0800*/  ISETP.NE.AND P0, PT, R20, RZ, PT ;  /* 0x000000ff1400720c */ /* 0x000fce0003f05270 */
[----:B------:R-:W-:Y:S06]  /*0810*/  @!P1 BRA `(.L_x_10) ;  /* 0x0000000000c49947 */ /* 0x000fec0003800000 */
[----:B------:R-:W1:Y:S02]  /*0820*/  LDC.64 R8, c[0x0][0x388] ;  /* 0x0000e200ff087b82 */ /* 0x000e640000000a00 */
[----:B-1----:R-:W-:-:S03]  /*0830*/  IMAD.WIDE R8, R5, 0x2, R8 ;  /* 0x0000000205087825 */ /* 0x002fc600078e0208 */
[C---:B------:R-:W-:Y:S02]  /*0840*/  IADD3 R12, P1, PT, R2.reuse, R8, RZ ;  /* 0x00000008020c7210 */ /* 0x040fe40007f3e0ff */
[----:B0-----:R0:W2:Y:S03]  /*0850*/  LDG.E.U16 R21, desc[UR4][R8.64] ;  /* 0x0000000408157981 */ /* 0x0010a6000c1e1500 */
[----:B------:R-:W-:Y:S01]  /*0860*/  IMAD.X R13, RZ, RZ, R9, P1 ;  /* 0x000000ffff0d7224 */ /* 0x000fe200008e0609 */
[----:B------:R-:W-:-:S04]  /*0870*/  IADD3 R14, P1, PT, R2, R12, RZ ;  /* 0x0000000c020e7210 */ /* 0x000fc80007f3e0ff */
[----:B------:R1:W3:Y:S01]  /*0880*/  LDG.E.U16 R4, desc[UR4][R12.64] ;  /* 0x000000040c047981 */ /* 0x0002e2000c1e1500 */
[----:B------:R-:W-:Y:S01]  /*0890*/  IMAD.X R15, RZ, RZ, R13, P1 ;  /* 0x000000ffff0f7224 */ /* 0x000fe200008e060d */
[----:B------:R-:W-:-:S04]  /*08a0*/  IADD3 R16, P1, PT, R2, R14, RZ ;  /* 0x0000000e02107210 */ /* 0x000fc80007f3e0ff */
[----:B------:R-:W4:Y:S01]  /*08b0*/  LDG.E.U16 R6, desc[UR4][R14.64] ;  /* 0x000000040e067981 */ /* 0x000f22000c1e1500 */
[----:B------:R-:W-:Y:S02]  /*08c0*/  IADD3.X R17, PT, PT, RZ, R15, RZ, P1, !PT ;  /* 0x0000000fff117210 */ /* 0x000fe40000ffe4ff */
[----:B------:R-:W-:-:S03]  /*08d0*/  IADD3 R18, P1, PT, R2, R16, RZ ;  /* 0x0000001002127210 */ /* 0x000fc60007f3e0ff */
[----:B------:R-:W5:Y:S02]  /*08e0*/  LDG.E.U16 R16, desc[UR4][R16.64] ;  /* 0x0000000410107981 */ /* 0x000f64000c1e1500 */
        /* <DEDUP_REMOVED lines=9> */
[----:B------:R-:W-:-:S05]  /*0980*/  IMAD.X R13, RZ, RZ, R9, P1 ;  /* 0x000000ffff0d7224 */ /* 0x000fca00008e0609 */
[----:B------:R-:W5:Y:S01]  /*0990*/  LDG.E.U16 R12, desc[UR4][R12.64] ;  /* 0x000000040c0c7981 */ /* 0x000f62000c1e1500 */
[----:B------:R-:W-:Y:S02]  /*09a0*/  LEA R5, R0, R5, 0x3 ;  /* 0x0000000500057211 */ /* 0x000fe400078e18ff */
[----:B--2---:R-:W-:Y:S02]  /*09b0*/  ISETP.NE.AND P2, PT, R21, RZ, PT ;  /* 0x000000ff1500720c */ /* 0x004fe40003f45270 */
[----:B---3--:R-:W-:Y:S02]  /*09c0*/  ISETP.NE.AND P1, PT, R4, RZ, PT ;  /* 0x000000ff0400720c */ /* 0x008fe40003f25270 */
[----:B------:R-:W-:-:S09]  /*09d0*/  IADD3 R4, PT, PT, R7, 0x1, RZ ;  /* 0x0000000107047810 */ /* 0x000fd20007ffe0ff */
[----:B------:R-:W-:Y:S01]  /*09e0*/  @!P2 IMAD.MOV R4, RZ, RZ, R7 ;  /* 0x000000ffff04a224 */ /* 0x000fe200078e0207 */
[----:B----4-:R-:W-:-:S03]  /*09f0*/  ISETP.NE.AND P2, PT, R6, RZ, PT ;  /* 0x000000ff0600720c */ /* 0x010fc60003f45270 */
[----:B------:R-:W-:Y:S02]  /*0a00*/  VIADD R6, R4, 0x1 ;  /* 0x0000000104067836 */ /* 0x000fe40000000000 */
[----:B------:R-:W-:Y:S01]  /*0a10*/  @!P1 IMAD.MOV R6, RZ, RZ, R4 ;  /* 0x000000ffff069224 */ /* 0x000fe200078e0204 */
[----:B-----5:R-:W-:-:S03]  /*0a20*/  ISETP.NE.AND P1, PT, R16, RZ, PT ;  /* 0x000000ff1000720c */ /* 0x020fc60003f25270 */
        /* <DEDUP_REMOVED lines=13> */
[----:B------:R-:W-:-:S04]  /*0b00*/  @!P2 IMAD.MOV R4, RZ, RZ, R6 ;  /* 0x000000ffff04a224 */ /* 0x000fc800078e0206 */
[----:B------:R-:W-:Y:S02]  /*0b10*/  VIADD R7, R4, 0x1 ;  /* 0x0000000104077836 */ /* 0x000fe40000000000 */
[----:B------:R-:W-:-:S07]  /*0b20*/  @!P1 IMAD.MOV R7, RZ, RZ, R4 ;  /* 0x000000ffff079224 */ /* 0x000fce00078e0204 */
.L_x_10:
[----:B------:R-:W-:Y:S05]  /*0b30*/  @!P0 BRA `(.L_x_7) ;  /* 0x0000000000a88947 */ /* 0x000fea0003800000 */
[----:B------:R-:W-:Y:S02]  /*0b40*/  ISETP.GE.U32.AND P1, PT, R20, 0x4, PT ;  /* 0x000000041400780c */ /* 0x000fe40003f26070 */
[----:B------:R-:W-:-:S04]  /*0b50*/  LOP3.LUT R4, R0, 0x3, RZ, 0xc0, !PT ;  /* 0x0000000300047812 */ /* 0x000fc800078ec0ff */
[----:B------:R-:W-:-:S07]  /*0b60*/  ISETP.NE.AND P0, PT, R4, RZ, PT ;  /* 0x000000ff0400720c */ /* 0x000fce0003f05270 */
[----:B------:R-:W-:Y:S06]  /*0b70*/  @!P1 BRA `(.L_x_11) ;  /* 0x0000000000649947 */ /* 0x000fec0003800000 */
[----:B------:R-:W1:Y:S02]  /*0b80*/  LDC.64 R8, c[0x0][0x388] ;  /* 0x0000e200ff087b82 */ /* 0x000e640000000a00 */
[----:B-1----:R-:W-:-:S03]  /*0b90*/  IMAD.WIDE R8, R5, 0x2, R8 ;  /* 0x0000000205087825 */ /* 0x002fc600078e0208 */
[----:B------:R-:W-:-:S03]  /*0ba0*/  IADD3 R10, P1, PT, R2, R8, RZ ;  /* 0x00000008020a7210 */ /* 0x000fc60007f3e0ff */
[----:B0-----:R-:W2:Y:S02]  /*0bb0*/  LDG.E.U16 R8, desc[UR4][R8.64] ;  /* 0x0000000408087981 */ /* 0x001ea4000c1e1500 */
[----:B------:R-:W-:Y:S01]  /*0bc0*/  IMAD.X R11, RZ, RZ, R9, P1 ;  /* 0x000000ffff0b7224 */ /* 0x000fe200008e0609 */
[----:B------:R-:W-:-:S04]  /*0bd0*/  IADD3 R12, P1, PT, R2, R10, RZ ;  /* 0x0000000a020c7210 */ /* 0x000fc80007f3e0ff */
[----:B------:R-:W3:Y:S01]  /*0be0*/  LDG.E.U16 R6, desc[UR4][R10.64] ;  /* 0x000000040a067981 */ /* 0x000ee2000c1e1500 */
[----:B------:R-:W-:Y:S01]  /*0bf0*/  IMAD.X R13, RZ, RZ, R11, P1 ;  /* 0x000000ffff0d7224 */ /* 0x000fe200008e060b */
[----:B------:R-:W-:-:S04]  /*0c00*/  IADD3 R14, P1, PT, R2, R12, RZ ;  /* 0x0000000c020e7210 */ /* 0x000fc80007f3e0ff */
[----:B------:R-:W4:Y:S01]  /*0c10*/  LDG.E.U16 R12, desc[UR4][R12.64] ;  /* 0x000000040c0c7981 */ /* 0x000f22000c1e1500 */
[----:B------:R-:W-:-:S05]  /*0c20*/  IMAD.X R15, RZ, RZ, R13, P1 ;  /* 0x000000ffff0f7224 */ /* 0x000fca00008e060d */
[----:B------:R-:W5:Y:S01]  /*0c30*/  LDG.E.U16 R14, desc[UR4][R14.64] ;  /* 0x000000040e0e7981 */ /* 0x000f62000c1e1500 */
[----:B------:R-:W-:Y:S01]  /*0c40*/  IADD3 R2, PT, PT, R7, 0x1, RZ ;  /* 0x0000000107027810 */ /* 0x000fe20007ffe0ff */
[----:B------:R-:W-:Y:S01]  /*0c50*/  IMAD R5, R0, 0x4, R5 ;  /* 0x0000000400057824 */ /* 0x000fe200078e0205 */
[----:B--2---:R-:W-:Y:S02]  /*0c60*/  ISETP.NE.AND P2, PT, R8, RZ, PT ;  /* 0x000000ff0800720c */ /* 0x004fe40003f45270 */
[----:B---3--:R-:W-:-:S11]  /*0c70*/  ISETP.NE.AND P1, PT, R6, RZ, PT ;  /* 0x000000ff0600720c */ /* 0x008fd60003f25270 */
[----:B------:R-:W-:Y:S01]  /*0c80*/  @!P2 IMAD.MOV R2, RZ, RZ, R7 ;  /* 0x000000ffff02a224 */ /* 0x000fe200078e0207 */
[----:B----4-:R-:W-:-:S03]  /*0c90*/  ISETP.NE.AND P2, PT, R12, RZ, PT ;  /* 0x000000ff0c00720c */ /* 0x010fc60003f45270 */
[----:B------:R-:W-:Y:S02]  /*0ca0*/  VIADD R6, R2, 0x1 ;  /* 0x0000000102067836 */ /* 0x000fe40000000000 */
[----:B------:R-:W-:Y:S01]  /*0cb0*/  @!P1 IMAD.MOV R6, RZ, RZ, R2 ;  /* 0x000000ffff069224 */ /* 0x000fe200078e0202 */
[----:B-----5:R-:W-:-:S04]  /*0cc0*/  ISETP.NE.AND P1, PT, R14, RZ, PT ;  /* 0x000000ff0e00720c */ /* 0x020fc80003f25270 */
[----:B------:R-:W-:-:S03]  /*0cd0*/  IADD3 R2, PT, PT, R6, 0x1, RZ ;  /* 0x0000000106027810 */ /* 0x000fc60007ffe0ff */
[----:B------:R-:W-:-:S04]  /*0ce0*/  @!P2 IMAD.MOV R2, RZ, RZ, R6 ;  /* 0x000000ffff02a224 */ /* 0x000fc800078e0206 */
[C---:B------:R-:W-:Y:S02]  /*0cf0*/  VIADD R7, R2.reuse, 0x1 ;  /* 0x0000000102077836 */ /* 0x040fe40000000000 */
[----:B------:R-:W-:-:S07]  /*0d00*/  @!P1 IADD3 R7, PT, PT, R2, RZ, RZ ;  /* 0x000000ff02079210 */ /* 0x000fce0007ffe0ff */
.L_x_11:
[----:B------:R-:W-:Y:S05]  /*0d10*/  @!P0 BRA `(.L_x_7) ;  /* 0x0000000000308947 */ /* 0x000fea0003800000 */
[----:B------:R-:W1:Y:S01]  /*0d20*/  LDC.64 R8, c[0x0][0x388] ;  /* 0x0000e200ff087b82 */ /* 0x000e620000000a00 */
[----:B------:R-:W-:-:S07]  /*0d30*/  IMAD.MOV R4, RZ, RZ, -R4 ;  /* 0x000000ffff047224 */ /* 0x000fce00078e0a04 */
.L_x_12:
[----:B-1----:R-:W-:-:S06]  /*0d40*/  IMAD.WIDE R10, R5, 0x2, R8 ;  /* 0x00000002050a7825 */ /* 0x002fcc00078e0208 */
[----:B0-----:R-:W2:Y:S01]  /*0d50*/  LDG.E.U16 R10, desc[UR4][R10.64] ;  /* 0x000000040a0a7981 */ /* 0x001ea2000c1e1500 */
[----:B------:R-:W-:Y:S02]  /*0d60*/  VIADD R4, R4, 0x1 ;  /* 0x0000000104047836 */ /* 0x000fe40000000000 */
[----:B------:R-:W-:Y:S02]  /*0d70*/  VIADD R2, R7, 0x1 ;  /* 0x0000000107027836 */ /* 0x000fe40000000000 */
[----:B------:R-:W-:Y:S01]  /*0d80*/  IMAD.IADD R5, R5, 0x1, R0 ;  /* 0x0000000105057824 */ /* 0x000fe200078e0200 */
[----:B------:R-:W-:Y:S02]  /*0d90*/  ISETP.NE.AND P1, PT, R4, RZ, PT ;  /* 0x000000ff0400720c */ /* 0x000fe40003f25270 */
[----:B--2---:R-:W-:-:S13]  /*0da0*/  ISETP.NE.AND P0, PT, R10, RZ, PT ;  /* 0x000000ff0a00720c */ /* 0x004fda0003f05270 */
[----:B------:R-:W-:-:S05]  /*0db0*/  @!P0 IADD3 R2, PT, PT, R7, RZ, RZ ;  /* 0x000000ff07028210 */ /* 0x000fca0007ffe0ff */
[----:B------:R-:W-:Y:S01]  /*0dc0*/  IMAD.MOV.U32 R7, RZ, RZ, R2 ;  /* 0x000000ffff077224 */ /* 0x000fe200078e0002 */
[----:B------:R-:W-:Y:S06]  /*0dd0*/  @P1 BRA `(.L_x_12) ;  /* 0xfffffffc00d81947 */ /* 0x000fec000383ffff */
.L_x_7:
[----:B------:R-:W1:Y:S02]  /*0de0*/  LDC.64 R4, c[0x0][0x390] ;  /* 0x0000e400ff047b82 */ /* 0x000e640000000a00 */
[----:B-1----:R-:W-:-:S05]  /*0df0*/  IMAD.WIDE R2, R3, 0x4, R4 ;  /* 0x0000000403027825 */ /* 0x002fca00078e0204 */
[----:B0-----:R-:W-:Y:S01]  /*0e00*/  STG.E desc[UR4][R2.64], R7 ;  /* 0x0000000702007986 */ /* 0x001fe2000c101904 */
[----:B------:R-:W-:Y:S05]  /*0e10*/  EXIT ;  /* 0x000000000000794d */ /* 0x000fea0003800000 */
.L_x_13:
        /* <DEDUP_REMOVED lines=14> */
.L_x_22:


//--------------------- .text._Z17calcDominationMapPfiiPs --------------------------
	.section	.text._Z17calcDominationMapPfiiPs,"ax",@progbits
	.align	128
        .global         _Z17calcDominationMapPfiiPs
        .type           _Z17calcDominationMapPfiiPs,@function
        .size           _Z17calcDominationMapPfiiPs,(.L_x_23 - _Z17calcDominationMapPfiiPs)
        .other          _Z17calcDominationMapPfiiPs,@"STO_CUDA_ENTRY STV_DEFAULT"
_Z17calcDominationMapPfiiPs:
.text._Z17calcDominationMapPfiiPs:
[----:B------:R-:W-:Y:S01]  /*0000*/  LDC R1, c[0x0][0x37c] ;  /* 0x0000df00ff017b82 */ /* 0x000fe20000000800 */
[----:B------:R-:W0:Y:S07]  /*0010*/  S2R R3, SR_TID.X ;  /* 0x0000000000037919 */ /* 0x000e2e0000002100 */
[----:B------:R-:W0:Y:S01]  /*0020*/  LDC R0, c[0x0][0x360] ;  /* 0x0000d800ff007b82 */ /* 0x000e220000000800 */
[----:B------:R-:W1:Y:S01]  /*0030*/  LDCU UR6, c[0x0][0x38c] ;  /* 0x00007180ff0677ac */ /* 0x000e620008000800 */
[----:B------:R-:W2:Y:S06]  /*0040*/  S2R R2, SR_TID.Y ;  /* 0x0000000000027919 */ /* 0x000eac0000002200 */
[----:B------:R-:W0:Y:S08]  /*0050*/  S2UR UR4, SR_CTAID.X ;  /* 0x00000000000479c3 */ /* 0x000e300000002500 */
[----:B------:R-:W2:Y:S08]  /*0060*/  S2UR UR5, SR_CTAID.Y ;  /* 0x00000000000579c3 */ /* 0x000eb00000002600 */
[----:B------:R-:W2:Y:S01]  /*0070*/  LDC R9, c[0x0][0x364] ;  /* 0x0000d900ff097b82 */ /* 0x000ea20000000800 */
[----:B0-----:R-:W-:-:S02]  /*0080*/  IMAD R0, R0, UR4, R3 ;  /* 0x0000000400007c24 */ /* 0x001fc4000f8e0203 */
[----:B--2---:R-:W-:-:S05]  /*0090*/  IMAD R9, R9, UR5, R2 ;  /* 0x0000000509097c24 */ /* 0x004fca000f8e0202 */
[----:B------:R-:W-:-:S04]  /*00a0*/  VIMNMX R2, PT, PT, R0, R9, !PT ;  /* 0x0000000900027248 */ /* 0x000fc80007fe0100 */
[----:B-1----:R-:W-:-:S13]  /*00b0*/  ISETP.GE.AND P0, PT, R2, UR6, PT ;  /* 0x0000000602007c0c */ /* 0x002fda000bf06270 */
[----:B------:R-:W-:Y:S05]  /*00c0*/  @P0 EXIT ;  /* 0x000000000000094d */ /* 0x000fea0003800000 */
[----:B------:R-:W0:Y:S01]  /*00d0*/  LDCU UR6, c[0x0][0x388] ;  /* 0x00007100ff0677ac */ /* 0x000e220008000800 */
[----:B------:R-:W-:Y:S02]  /*00e0*/  IMAD.MOV.U32 R12, RZ, RZ, RZ ;  /* 0x000000ffff0c7224 */ /* 0x000fe400078e00ff */
[----:B------:R-:W-:Y:S01]  /*00f0*/  IMAD.MOV.U32 R10, RZ, RZ, RZ ;  /* 0x000000ffff0a7224 */ /* 0x000fe200078e00ff */
[----:B------:R-:W1:Y:S01]  /*0100*/  LDCU.64 UR8, c[0x0][0x358] ;  /* 0x00006b00ff0877ac */ /* 0x000e620008000a00 */
[----:B0-----:R-:W-:-:S09]  /*0110*/  UISETP.GE.AND UP0, UPT, UR6, 0x1, UPT ;  /* 0x000000010600788c */ /* 0x001fd2000bf06270 */
[----:B-1----:R-:W-:Y:S05]  /*0120*/  BRA.U !UP0, `(.L_x_14) ;  /* 0x0000000d08247547 */ /* 0x002fea000b800000 */
[----:B------:R-:W-:Y:S01]  /*0130*/  UISETP.GE.U32.AND UP1, UPT, UR6, 0x8, UPT ;  /* 0x000000080600788c */ /* 0x000fe2000bf26070 */
[----:B------:R-:W-:Y:S01]  /*0140*/  HFMA2 R10, -RZ, RZ, 0, 0 ;  /* 0x00000000ff0a7431 */ /* 0x000fe200000001ff */
[----:B------:R-:W-:Y:S02]  /*0150*/  ULOP3.LUT UR7, UR6, 0x7, URZ, 0xc0, !UPT ;  /* 0x0000000706077892 */ /* 0x000fe4000f8ec0ff */
[----:B------:R-:W-:Y:S01]  /*0160*/  IMAD R8, R0, UR6, RZ ;  /* 0x0000000600087c24 */ /* 0x000fe2000f8e02ff */
[----:B------:R-:W-:Y:S01]  /*0170*/  UMOV UR4, URZ ;  /* 0x000000ff00047c82 */ /* 0x000fe20008000000 */
[----:B------:R-:W-:Y:S01]  /*0180*/  IMAD R11, R9, UR6, RZ ;  /* 0x00000006090b7c24 */ /* 0x000fe2000f8e02ff */
[----:B------:R-:W-:Y:S01]  /*0190*/  UISETP.NE.AND UP0, UPT, UR7, URZ, UPT ;  /* 0x000000ff0700728c */ /* 0x000fe2000bf05270 */
[----:B------:R-:W-:Y:S01]  /*01a0*/  IMAD.MOV.U32 R12, RZ, RZ, RZ ;  /* 0x000000ffff0c7224 */ /* 0x000fe200078e00ff */
[----:B------:R-:W-:Y:S09]  /*01b0*/  BRA.U !UP1, `(.L_x_15) ;  /* 0x0000000509687547 */ /* 0x000ff2000b800000 */
[----:B------:R-:W0:Y:S01]  /*01c0*/  LDCU.64 UR4, c[0x0][0x380] ;  /* 0x00007000ff0477ac */ /* 0x000e220008000a00 */
[----:B------:R-:W-:Y:S01]  /*01d0*/  IMAD.MOV.U32 R10, RZ, RZ, RZ ;  /* 0x000000ffff0a7224 */ /* 0x000fe200078e00ff */
[----:B------:R-:W-:Y:S01]  /*01e0*/  MOV R12, RZ ;  /* 0x000000ff000c7202 */ /* 0x000fe20000000f00 */
[----:B------:R-:W-:Y:S01]  /*01f0*/  IMAD.MOV.U32 R13, RZ, RZ, R8 ;  /* 0x000000ffff0d7224 */ /* 0x000fe200078e0008 */
[----:B0-----:R-:W-:-:S04]  /*0200*/  UIADD3 UR4, UP1, UPT, UR4, 0x10, URZ ;  /* 0x0000001004047890 */ /* 0x001fc8000ff3e0ff */
[----:B------:R-:W-:Y:S02]  /*0210*/  UIADD3.X UR5, UPT, UPT, URZ, UR5, URZ, UP1, !UPT ;  /* 0x00000005ff057290 */ /* 0x000fe40008ffe4ff */
[----:B------:R-:W-:Y:S01]  /*0220*/  IMAD.U32 R4, RZ, RZ, UR4 ;  /* 0x00000004ff047e24 */ /* 0x000fe2000f8e00ff */
[----:B------:R-:W-:-:S03]  /*0230*/  ULOP3.LUT UR4, UR6, 0x7ffffff8, URZ, 0xc0, !UPT ;  /* 0x7ffffff806047892 */ /* 0x000fc6000f8ec0ff */
[----:B------:R-:W-:Y:S01]  /*0240*/  MOV R5, UR5 ;  /* 0x0000000500057c02 */ /* 0x000fe20008000f00 */
[----:B------:R-:W-:Y:S02]  /*0250*/  UIADD3 UR5, UPT, UPT, -UR4, URZ, URZ ;  /* 0x000000ff04057290 */ /* 0x000fe4000fffe1ff */
[----:B------:R-:W-:-:S10]  /*0260*/  IMAD.WIDE.U32 R2, R11, 0x4, R4 ;  /* 0x000000040b027825 */ /* 0x000fd400078e0004 */
.L_x_16:
[----:B------:R-:W-:Y:S01]  /*0270*/  IMAD.WIDE R6, R13, 0x4, R4 ;  /* 0x000000040d067825 */ /* 0x000fe200078e0204 */
[----:B------:R-:W2:Y:S04]  /*0280*/  LDG.E R17, desc[UR8][R2.64+-0x10] ;  /* 0xfffff00802117981 */ /* 0x000ea8000c1e1900 */
[----:B------:R-:W2:Y:S04]  /*0290*/  LDG.E R14, desc[UR8][R6.64+-0x10] ;  /* 0xfffff008060e7981 */ /* 0x000ea8000c1e1900 */
[----:B------:R-:W3:Y:S04]  /*02a0*/  LDG.E R26, desc[UR8][R6.64+-0xc] ;  /* 0xfffff408061a7981 */ /* 0x000ee8000c1e1900 */
[----:B------:R-:W3:Y:S04]  /*02b0*/  LDG.E R27, desc[UR8][R2.64+-0xc] ;  /* 0xfffff408021b7981 */ /* 0x000ee8000c1e1900 */
[----:B------:R-:W4:Y:S04]  /*02c0*/  LDG.E R22, desc[UR8][R6.64+-0x8] ;  /* 0xfffff80806167981 */ /* 0x000f28000c1e1900 */
[----:B------:R-:W4:Y:S04]  /*02d0*/  LDG.E R23, desc[UR8][R2.64+-0x8] ;  /* 0xfffff80802177981 */ /* 0x000f28000c1e1900 */
[----:B------:R-:W5:Y:S04]  /*02e0*/  LDG.E R20, desc[UR8][R6.64+-0x4] ;  /* 0xfffffc0806147981 */ /* 0x000f68000c1e1900 */
[----:B------:R-:W5:Y:S04]  /*02f0*/  LDG.E R19, desc[UR8][R2.64+-0x4] ;  /* 0xfffffc0802137981 */ /* 0x000f68000c1e1900 */
[----:B------:R-:W5:Y:S04]  /*0300*/  LDG.E R21, desc[UR8][R6.64] ;  /* 0x0000000806157981 */ /* 0x000f68000c1e1900 */
[----:B------:R-:W5:Y:S04]  /*0310*/  LDG.E R16, desc[UR8][R2.64] ;  /* 0x0000000802107981 */ /* 0x000f68000c1e1900 */
[----:B------:R-:W5:Y:S04]  /*0320*/  LDG.E R18, desc[UR8][R6.64+0x4] ;  /* 0x0000040806127981 */ /* 0x000f68000c1e1900 */
[----:B------:R-:W5:Y:S04]  /*0330*/  LDG.E R15, desc[UR8][R2.64+0x4] ;  /* 0x00000408020f7981 */ /* 0x000f68000c1e1900 */
[----:B------:R-:W5:Y:S04]  /*0340*/  LDG.E R25, desc[UR8][R6.64+0xc] ;  /* 0x00000c0806197981 */ /* 0x000f68000c1e1900 */
[----:B------:R-:W5:Y:S01]  /*0350*/  LDG.E R24, desc[UR8][R2.64+0xc] ;  /* 0x00000c0802187981 */ /* 0x000f62000c1e1900 */
[----:B--2---:R-:W-:-:S04]  /*0360*/  FSETP.NEU.AND P6, PT, R14, R17, PT ;  /* 0x000000110e00720b */ /* 0x004fc80003fcd000 */
[----:B------:R-:W-:Y:S02]  /*0370*/  FSETP.GEU.AND P1, PT, R14, R17, P6 ;  /* 0x000000110e00720b */ /* 0x000fe4000372e000 */
[----:B------:R0:W2:Y:S04]  /*0380*/  LDG.E R17, desc[UR8][R6.64+0x8] ;  /* 0x0000080806117981 */ /* 0x0000a8000c1e1900 */
[----:B------:R-:W2:Y:S01]  /*0390*/  LDG.E R14, desc[UR8][R2.64+0x8] ;  /* 0x00000808020e7981 */ /* 0x000ea2000c1e1900 */
[----:B---3--:R-:W-:-:S04]  /*03a0*/  FSETP.NEU.AND P0, PT, R26, R27, PT ;  /* 0x0000001b1a00720b */ /* 0x008fc80003f0d000 */
[----:B------:R-:W-:Y:S01]  /*03b0*/  FSETP.GEU.AND P2, PT, R26, R27, P0 ;  /* 0x0000001b1a00720b */ /* 0x000fe2000074e000 */
[----:B------:R-:W-:-:S04]  /*03c0*/  VIADD R26, R12, 0x1 ;  /* 0x000000010c1a7836 */ /* 0x000fc80000000000 */
[----:B------:R-:W-:Y:S01]  /*03d0*/  @P6 IMAD.MOV.U32 R27, RZ, RZ, R26 ;  /* 0x000000ffff1b6224 */ /* 0x000fe200078e001a */
[----:B------:R-:W-:-:S05]  /*03e0*/  @P1 IADD3 R27, PT, PT, R12, RZ, RZ ;  /* 0x000000ff0c1b1210 */ /* 0x000fca0007ffe0ff */
[----:B------:R-:W-:Y:S01]  /*03f0*/  @P6 IMAD.MOV.U32 R26, RZ, RZ, R27 ;  /* 0x000000ffff1a6224 */ /* 0x000fe200078e001b */
[----:B----4-:R-:W-:-:S03]  /*0400*/  FSETP.NEU.AND P1, PT, R22, R23, PT ;  /* 0x000000171600720b */ /* 0x010fc60003f2d000 */
[----:B------:R-:W-:-:S05]  /*0410*/  VIADD R27, R26, 0x1 ;  /* 0x000000011a1b7836 */ /* 0x000fca0000000000 */
[----:B------:R-:W-:Y:S01]  /*0420*/  @P0 MOV R12, R27 ;  /* 0x0000001b000c0202 */ /* 0x000fe20000000f00 */
[----:B------:R-:W-:Y:S01]  /*0430*/  @P2 IMAD.MOV R12, RZ, RZ, R26 ;  /* 0x000000ffff0c2224 */ /* 0x000fe200078e021a */
[----:B------:R-:W-:Y:S01]  /*0440*/  FSETP.GEU.AND P2, PT, R22, R23, P1 ;  /* 0x000000171600720b */ /* 0x000fe20000f4e000 */
[----:B------:R-:W-:-:S05]  /*0450*/  @!P0 IMAD.MOV.U32 R12, RZ, RZ, R27 ;  /* 0x000000ffff0c8224 */ /* 0x000fca00078e001b */
[----:B0-----:R-:W-:-:S05]  /*0460*/  IADD3 R7, PT, PT, R12, 0x1, RZ ;  /* 0x000000010c077810 */ /* 0x001fca0007ffe0ff */
[----:B------:R-:W-:Y:S02]  /*0470*/  @P1 IMAD.MOV.U32 R6, RZ, RZ, R7 ;  /* 0x000000ffff061224 */ /* 0x000fe400078e0007 */
[----:B------:R-:W-:Y:S01]  /*0480*/  @P2 IMAD.MOV R6, RZ, RZ, R12 ;  /* 0x000000ffff062224 */ /* 0x000fe200078e020c */
[----:B-----5:R-:W-:-:S04]  /*0490*/  FSETP.NEU.AND P2, PT, R20, R19, PT ;  /* 0x000000131400720b */ /* 0x020fc80003f4d000 */
[----:B------:R-:W-:Y:S02]  /*04a0*/  FSETP.GEU.AND P3, PT, R20, R19, P2 ;  /* 0x000000131400720b */ /* 0x000fe4000176e000 */
[----:B------:R-:W-:-:S05]  /*04b0*/  @!P1 MOV R6, R7 ;  /* 0x0000000700069202 */ /* 0x000fca0000000f00 */
[----:B------:R-:W-:-:S04]  /*04c0*/  VIADD R12, R6, 0x1 ;  /* 0x00000001060c7836 */ /* 0x000fc80000000000 */
[--C-:B------:R-:W-:Y:S02]  /*04d0*/  @P2 IMAD.MOV.U32 R7, RZ, RZ, R12.reuse ;  /* 0x000000ffff072224 */ /* 0x100fe400078e000c */
[----:B------:R-:W-:Y:S02]  /*04e0*/  @P3 IADD3 R7, PT, PT, R6, RZ, RZ ;  /* 0x000000ff06073210 */ /* 0x000fe40007ffe0ff */
[----:B------:R-:W-:Y:S01]  /*04f0*/  FSETP.NEU.AND P3, PT, R21, R16, PT ;  /* 0x000000101500720b */ /* 0x000fe20003f6d000 */
[----:B------:R-:W-:-:S03]  /*0500*/  @!P2 IMAD.MOV.U32 R7, RZ, RZ, R12 ;  /* 0x000000ffff07a224 */ /* 0x000fc600078e000c */
[----:B------:R-:W-:Y:S01]  /*0510*/  FSETP.GEU.AND P4, PT, R21, R16, P3 ;  /* 0x000000101500720b */ /* 0x000fe20001f8e000 */
[----:B------:R-:W-:-:S08]  /*0520*/  VIADD R12, R7, 0x1 ;  /* 0x00000001070c7836 */ /* 0x000fd00000000000 */
[----:B------:R-:W-:-:S04]  /*0530*/  @P3 MOV R6, R12 ;  /* 0x0000000c00063202 */ /* 0x000fc80000000f00 */
[----:B------:R-:W-:Y:S01]  /*0540*/  @P4 IMAD.MOV R6, RZ, RZ, R7 ;  /* 0x000000ffff064224 */ /* 0x000fe200078e0207 */
[----:B------:R-:W-:Y:S01]  /*0550*/  FSETP.NEU.AND P4, PT, R18, R15, PT ;  /* 0x0000000f1200720b */ /* 0x000fe20003f8d000 */
[----:B------:R-:W-:-:S03]  /*0560*/  @!P3 IMAD.MOV.U32 R6, RZ, RZ, R12 ;  /* 0x000000ffff06b224 */ /* 0x000fc600078e000c */
[----:B------:R-:W-:Y:S02]  /*0570*/  FSETP.GEU.AND P5, PT, R18, R15, P4 ;  /* 0x0000000f1200720b */ /* 0x000fe400027ae000 */
[----:B------:R-:W-:Y:S02]  /*0580*/  IADD3 R12, PT, PT, R6, 0x1, RZ ;  /* 0x00000001060c7810 */ /* 0x000fe40007ffe0ff */
[----:B------:R-:W-:-:S05]  /*0590*/  @!P6 IADD3 R10, PT, PT, R10, 0x1, RZ ;  /* 0x000000010a0ae810 */ /* 0x000fca0007ffe0ff */
[----:B------:R-:W-:-:S04]  /*05a0*/  @P4 IMAD.MOV.U32 R7, RZ, RZ, R12 ;  /* 0x000000ffff074224 */ /* 0x000fc800078e000c */
[----:B------:R-:W-:Y:S02]  /*05b0*/  @P5 IMAD.MOV R7, RZ, RZ, R6 ;  /* 0x000000ffff075224 */ /* 0x000fe400078e0206 */
[----:B------:R-:W-:Y:S02]  /*05c0*/  @!P4 IMAD.MOV.U32 R7, RZ, RZ, R12 ;  /* 0x000000ffff07c224 */ /* 0x000fe400078e000c */
[----:B------:R-:W-:Y:S02]  /*05d0*/  @!P0 VIADD R10, R10, 0x1 ;  /* 0x000000010a0a8836 */ /* 0x000fe40000000000 */
[----:B------:R-:W-:Y:S02]  /*05e0*/  VIADD R12, R7, 0x1 ;  /* 0x00000001070c7836 */ /* 0x000fe40000000000 */
[----:B------:R-:W-:Y:S01]  /*05f0*/  @!P1 VIADD R10, R10, 0x1 ;  /* 0x000000010a0a9836 */ /* 0x000fe20000000000 */
[----:B------:R-:W-:-:S04]  /*0600*/  UIADD3 UR5, UPT, UPT, UR5, 0x8, URZ ;  /* 0x0000000805057890 */ /* 0x000fc8000fffe0ff */
[----:B------:R-:W-:Y:S01]  /*0610*/  @!P2 IADD3 R10, PT, PT, R10, 0x1, RZ ;  /* 0x000000010a0aa810 */ /* 0x000fe20007ffe0ff */
[----:B------:R-:W-:-:S04]  /*0620*/  UISETP.NE.AND UP1, UPT, UR5, URZ, UPT ;  /* 0x000000ff0500728c */ /* 0x000fc8000bf25270 */
[----:B------:R-:W-:-:S04]  /*0630*/  @!P3 VIADD R10, R10, 0x1 ;  /* 0x000000010a0ab836 */ /* 0x000fc80000000000 */
[----:B------:R-:W-:Y:S02]  /*0640*/  @!P4 VIADD R10, R10, 0x1 ;  /* 0x000000010a0ac836 */ /* 0x000fe40000000000 */
[----:B------:R-:W-:Y:S01]  /*0650*/  VIADD R13, R13, 0x8 ;  /* 0x000000080d0d7836 */ /* 0x000fe20000000000 */
[----:B--2---:R-:W-:-:S04]  /*0660*/  FSETP.NEU.AND P5, PT, R17, R14, PT ;  /* 0x0000000e1100720b */ /* 0x004fc80003fad000 */
[----:B------:R-:W-:-:S09]  /*0670*/  FSETP.GEU.AND P6, PT, R17, R14, P5 ;  /* 0x0000000e1100720b */ /* 0x000fd20002fce000 */
[----:B------:R-:W-:-:S04]  /*0680*/  @P5 MOV R6, R12 ;  /* 0x0000000c00065202 */ /* 0x000fc80000000f00 */
[----:B------:R-:W-:Y:S01]  /*0690*/  @P6 IMAD.MOV R6, RZ, RZ, R7 ;  /* 0x000000ffff066224 */ /* 0x000fe200078e0207 */
[----:B------:R-:W-:-:S04]  /*06a0*/  FSETP.NEU.AND P6, PT, R25, R24, PT ;  /* 0x000000181900720b */ /* 0x000fc80003fcd000 */
[----:B------:R-:W-:Y:S02]  /*06b0*/  FSETP.GEU.AND P0, PT, R25, R24, P6 ;  /* 0x000000181900720b */ /* 0x000fe4000370e000 */
[----:B------:R-:W-:-:S05]  /*06c0*/  @!P5 MOV R6, R12 ;  /* 0x0000000c0006d202 */ /* 0x000fca0000000f00 */
[----:B------:R-:W-:Y:S02]  /*06d0*/  VIADD R7, R6, 0x1 ;  /* 0x0000000106077836 */ /* 0x000fe40000000000 */
[----:B------:R-:W-:Y:S02]  /*06e0*/  @!P5 VIADD R10, R10, 0x1 ;  /* 0x000000010a0ad836 */ /* 0x000fe40000000000 */
[--C-:B------:R-:W-:Y:S02]  /*06f0*/  @P6 IMAD.MOV.U32 R12, RZ, RZ, R7.reuse ;  /* 0x000000ffff0c6224 */ /* 0x100fe400078e0007 */
[----:B------:R-:W-:Y:S02]  /*0700*/  @P0 IADD3 R12, PT, PT, R6, RZ, RZ ;  /* 0x000000ff060c0210 */ /* 0x000fe40007ffe0ff */
[----:B------:R-:W-:Y:S01]  /*0710*/  IADD3 R2, P0, PT, R2, 0x20, RZ ;  /* 0x0000002002027810 */ /* 0x000fe20007f1e0ff */
[----:B------:R-:W-:Y:S01]  /*0720*/  @!P6 IMAD.MOV.U32 R12, RZ, RZ, R7 ;  /* 0x000000ffff0ce224 */ /* 0x000fe200078e0007 */
[----:B------:R-:W-:-:S02]  /*0730*/  @!P6 IADD3 R10, PT, PT, R10, 0x1, RZ ;  /* 0x000000010a0ae810 */ /* 0x000fc40007ffe0ff */
[----:B------:R-:W-:Y:S01]  /*0740*/  IADD3.X R3, PT, PT, RZ, R3, RZ, P0, !PT ;  /* 0x00000003ff037210 */ /* 0x000fe200007fe4ff */
[----:B------:R-:W-:Y:S08]  /*0750*/  BRA.U UP1, `(.L_x_16) ;  /* 0xfffffff901c47547 */ /* 0x000ff0000b83ffff */
.L_x_15:
[----:B------:R-:W-:Y:S05]  /*0760*/  BRA.U !UP0, `(.L_x_14) ;  /* 0x0000000508947547 */ /* 0x000fea000b800000 */
[----:B------:R-:W0:Y:S01]  /*0770*/  LDCU UR5, c[0x0][0x388] ;  /* 0x00007100ff0577ac */ /* 0x000e220008000800 */
[----:B------:R-:W-:Y:S02]  /*0780*/  UISETP.GE.U32.AND UP0, UPT, UR7, 0x4, UPT ;  /* 0x000000040700788c */ /* 0x000fe4000bf06070 */
[----:B0-----:R-:W-:-:S04]  /*0790*/  ULOP3.LUT UR6, UR5, 0x3, URZ, 0xc0, !UPT ;  /* 0x0000000305067892 */ /* 0x001fc8000f8ec0ff */
[----:B------:R-:W-:-:S03]  /*07a0*/  UISETP.NE.AND UP1, UPT, UR6, URZ, UPT ;  /* 0x000000ff0600728c */ /* 0x000fc6000bf25270 */
[----:B------:R-:W-:Y:S08]  /*07b0*/  BRA.U !UP0, `(.L_x_17) ;  /* 0x0000000108bc7547 */ /* 0x000ff0000b800000 */
[----:B------:R-:W0:Y:S01]  /*07c0*/  LDC.64 R2, c[0x0][0x380] ;  /* 0x0000e000ff027b82 */ /* 0x000e220000000a00 */
[----:B------:R-:W-:Y:S01]  /*07d0*/  VIADD R7, R11, UR4 ;  /* 0x000000040b077c36 */ /* 0x000fe20008000000 */
[----:B------:R-:W1:Y:S01]  /*07e0*/  LDCU.64 UR10, c[0x0][0x380] ;  /* 0x00007000ff0a77ac */ /* 0x000e620008000a00 */
[----:B------:R-:W-:Y:S02]  /*07f0*/  VIADD R5, R8, UR4 ;  /* 0x0000000408057c36 */ /* 0x000fe40008000000 */
[----:B0-----:R-:W-:-:S04]  /*0800*/  IMAD.WIDE.U32 R6, R7, 0x4, R2 ;  /* 0x0000000407067825 */ /* 0x001fc800078e0002 */
[----:B------:R-:W-:Y:S02]  /*0810*/  IMAD.WIDE R2, R5, 0x4, R2 ;  /* 0x0000000405027825 */ /* 0x000fe400078e0202 */
[----:B------:R0:W2:Y:S04]  /*0820*/  LDG.E R6, desc[UR8][R6.64] ;  /* 0x0000000806067981 */ /* 0x0000a8000c1e1900 */
[----:B------:R-:W2:Y:S01]  /*0830*/  LDG.E R13, desc[UR8][R2.64] ;  /* 0x00000008020d7981 */ /* 0x000ea2000c1e1900 */
[----:B------:R-:W-:-:S03]  /*0840*/  IADD3 R5, P0, PT, R11, UR4, RZ ;  /* 0x000000040b057c10 */ /* 0x000fc6000ff1e0ff */
[----:B------:R-:W3:Y:S01]  /*0850*/  LDG.E R16, desc[UR8][R2.64+0x8] ;  /* 0x0000080802107981 */ /* 0x000ee2000c1e1900 */
[----:B------:R-:W-:Y:S02]  /*0860*/  IADD3.X R14, PT, PT, RZ, RZ, RZ, P0, !PT ;  /* 0x000000ffff0e7210 */ /* 0x000fe400007fe4ff */
[C---:B-1----:R-:W-:Y:S01]  /*0870*/  LEA R4, P0, R5.reuse, UR10, 0x2 ;  /* 0x0000000a05047c11 */ /* 0x042fe2000f8010ff */
[----:B------:R-:W4:Y:S03]  /*0880*/  LDG.E R18, desc[UR8][R2.64+0xc] ;  /* 0x00000c0802127981 */ /* 0x000f26000c1e1900 */
[----:B------:R-:W-:Y:S02]  /*0890*/  LEA.HI.X R5, R5, UR11, R14, 0x2, P0 ;  /* 0x0000000b05057c11 */ /* 0x000fe400080f140e */
[----:B------:R-:W5:Y:S04]  /*08a0*/  LDG.E R14, desc[UR8][R2.64+0x4] ;  /* 0x00000408020e7981 */ /* 0x000f68000c1e1900 */
[----:B------:R-:W5:Y:S04]  /*08b0*/  LDG.E R15, desc[UR8][R4.64+0x4] ;  /* 0x00000408040f7981 */ /* 0x000f68000c1e1900 */
[----:B------:R-:W3:Y:S04]  /*08c0*/  LDG.E R17, desc[UR8][R4.64+0x8] ;  /* 0x0000080804117981 */ /* 0x000ee8000c1e1900 */
[----:B------:R1:W4:Y:S01]  /*08d0*/  LDG.E R19, desc[UR8][R4.64+0xc] ;  /* 0x00000c0804137981 */ /* 0x000322000c1e1900 */
[----:B0-----:R-:W-:Y:S01]  /*08e0*/  VIADD R7, R12, 0x1 ;  /* 0x000000010c077836 */ /* 0x001fe20000000000 */
[----:B------:R-:W-:Y:S01]  /*08f0*/  UIADD3 UR4, UPT, UPT, UR4, 0x4, URZ ;  /* 0x0000000404047890 */ /* 0x000fe2000fffe0ff */
[----:B--2---:R-:W-:-:S04]  /*0900*/  FSETP.NEU.AND P0, PT, R13, R6, PT ;  /* 0x000000060d00720b */ /* 0x004fc80003f0d000 */
[----:B------:R-:W-:-:S09]  /*0910*/  FSETP.GEU.AND P1, PT, R13, R6, P0 ;  /* 0x000000060d00720b */ /* 0x000fd2000072e000 */
[----:B------:R-:W-:-:S04]  /*0920*/  @P0 IMAD.MOV.U32 R6, RZ, RZ, R7 ;  /* 0x000000ffff060224 */ /* 0x000fc800078e0007 */
[----:B------:R-:W-:Y:S02]  /*0930*/  @P1 IADD3 R6, PT, PT, R12, RZ, RZ ;  /* 0x000000ff0c061210 */ /* 0x000fe40007ffe0ff */
[----:B-----5:R-:W-:Y:S01]  /*0940*/  FSETP.NEU.AND P1, PT, R14, R15, PT ;  /* 0x0000000f0e00720b */ /* 0x020fe20003f2d000 */
[----:B------:R-:W-:-:S03]  /*0950*/  @!P0 IMAD.MOV.U32 R6, RZ, RZ, R7 ;  /* 0x000000ffff068224 */ /* 0x000fc600078e0007 */
[----:B------:R-:W-:Y:S01]  /*0960*/  FSETP.GEU.AND P2, PT, R14, R15, P1 ;  /* 0x0000000f0e00720b */ /* 0x000fe20000f4e000 */
[----:B-1----:R-:W-:-:S08]  /*0970*/  VIADD R4, R6, 0x1 ;  /* 0x0000000106047836 */ /* 0x002fd00000000000 */
[----:B------:R-:W-:-:S04]  /*0980*/  @P1 MOV R2, R4 ;  /* 0x0000000400021202 */ /* 0x000fc80000000f00 */
[----:B------:R-:W-:Y:S01]  /*0990*/  @P2 IMAD.MOV R2, RZ, RZ, R6 ;  /* 0x000000ffff022224 */ /* 0x000fe200078e0206 */
[----:B---3--:R-:W-:Y:S01]  /*09a0*/  FSETP.NEU.AND P2, PT, R16, R17, PT ;  /* 0x000000111000720b */ /* 0x008fe20003f4d000 */
[----:B------:R-:W-:-:S03]  /*09b0*/  @!P1 IMAD.MOV.U32 R2, RZ, RZ, R4 ;  /* 0x000000ffff029224 */ /* 0x000fc600078e0004 */
[----:B------:R-:W-:Y:S02]  /*09c0*/  FSETP.GEU.AND P3, PT, R16, R17, P2 ;  /* 0x000000111000720b */ /* 0x000fe4000176e000 */
[----:B------:R-:W-:Y:S01]  /*09d0*/  IADD3 R4, PT, PT, R2, 0x1, RZ ;  /* 0x0000000102047810 */ /* 0x000fe20007ffe0ff */
[----:B------:R-:W-:-:S06]  /*09e0*/  @!P0 VIADD R10, R10, 0x1 ;  /* 0x000000010a0a8836 */ /* 0x000fcc0000000000 */
[----:B------:R-:W-:-:S04]  /*09f0*/  @P2 IMAD.MOV.U32 R3, RZ, RZ, R4 ;  /* 0x000000ffff032224 */ /* 0x000fc800078e0004 */
[----:B------:R-:W-:Y:S01]  /*0a00*/  @P3 IMAD.MOV R3, RZ, RZ, R2 ;  /* 0x000000ffff033224 */ /* 0x000fe200078e0202 */
[CC--:B----4-:R-:W-:Y:S02]  /*0a10*/  FSETP.NEU.AND P3, PT, R18.reuse, R19.reuse, PT ;  /* 0x000000131200720b */ /* 0x0d0fe40003f6d000 */
[----:B------:R-:W-:Y:S02]  /*0a20*/  @!P2 MOV R3, R4 ;  /* 0x000000040003a202 */ /* 0x000fe40000000f00 */
[----:B------:R-:W-:Y:S01]  /*0a30*/  FSETP.GEU.AND P4, PT, R18, R19, P3 ;  /* 0x000000131200720b */ /* 0x000fe20001f8e000 */
[----:B------:R-:W-:Y:S02]  /*0a40*/  @!P1 VIADD R10, R10, 0x1 ;  /* 0x000000010a0a9836 */ /* 0x000fe40000000000 */
[----:B------:R-:W-:-:S03]  /*0a50*/  VIADD R2, R3, 0x1 ;  /* 0x0000000103027836 */ /* 0x000fc60000000000 */
[----:B------:R-:W-:-:S03]  /*0a60*/  @!P2 IADD3 R10, PT, PT, R10, 0x1, RZ ;  /* 0x000000010a0aa810 */ /* 0x000fc60007ffe0ff */
[----:B------:R-:W-:Y:S02]  /*0a70*/  @P3 MOV R12, R2 ;  /* 0x00000002000c3202 */ /* 0x000fe40000000f00 */
[----:B------:R-:W-:Y:S02]  /*0a80*/  @!P3 VIADD R10, R10, 0x1 ;  /* 0x000000010a0ab836 */ /* 0x000fe40000000000 */
[----:B------:R-:W-:Y:S02]  /*0a90*/  @P4 IMAD.MOV R12, RZ, RZ, R3 ;  /* 0x000000ffff0c4224 */ /* 0x000fe400078e0203 */
[----:B------:R-:W-:-:S07]  /*0aa0*/  @!P3 IMAD.MOV.U32 R12, RZ, RZ, R2 ;  /* 0x000000ffff0cb224 */ /* 0x000fce00078e0002 */
.L_x_17:
[----:B------:R-:W-:Y:S05]  /*0ab0*/  BRA.U !UP1, `(.L_x_14) ;  /* 0x0000000109c07547 */ /* 0x000fea000b800000 */
[----:B------:R-:W-:Y:S02]  /*0ac0*/  UISETP.NE.AND UP0, UPT, UR6, 0x1, UPT ;  /* 0x000000010600788c */ /* 0x000fe4000bf05270 */
[----:B------:R-:W-:-:S04]  /*0ad0*/  ULOP3.LUT UR5, UR5, 0x1, URZ, 0xc0, !UPT ;  /* 0x0000000105057892 */ /* 0x000fc8000f8ec0ff */
[----:B------:R-:W-:-:S03]  /*0ae0*/  UISETP.NE.U32.AND UP1, UPT, UR5, 0x1, UPT ;  /* 0x000000010500788c */ /* 0x000fc6000bf25070 */
[----:B------:R-:W-:Y:S08]  /*0af0*/  BRA.U !UP0, `(.L_x_18) ;  /* 0x0000000108747547 */ /* 0x000ff0000b800000 */
[----:B------:R-:W0:Y:S01]  /*0b00*/  LDC.64 R2, c[0x0][0x380] ;  /* 0x0000e000ff027b82 */ /* 0x000e220000000a00 */
[----:B------:R-:W-:Y:S01]  /*0b10*/  IADD3 R5, PT, PT, R11, UR4, RZ ;  /* 0x000000040b057c10 */ /* 0x000fe2000fffe0ff */
[----:B------:R-:W1:Y:S01]  /*0b20*/  LDCU.64 UR6, c[0x0][0x380] ;  /* 0x00007000ff0677ac */ /* 0x000e620008000a00 */
[----:B------:R-:W-:-:S03]  /*0b30*/  VIADD R7, R8, UR4 ;  /* 0x0000000408077c36 */ /* 0x000fc60008000000 */
[----:B0-----:R-:W-:-:S04]  /*0b40*/  IMAD.WIDE.U32 R4, R5, 0x4, R2 ;  /* 0x0000000405047825 */ /* 0x001fc800078e0002 */
[----:B------:R-:W-:Y:S02]  /*0b50*/  IMAD.WIDE R2, R7, 0x4, R2 ;  /* 0x0000000407027825 */ /* 0x000fe400078e0202 */
[----:B------:R-:W2:Y:S01]  /*0b60*/  LDG.E R4, desc[UR8][R4.64] ;  /* 0x0000000804047981 */ /* 0x000ea2000c1e1900 */
[----:B------:R-:W-:-:S03]  /*0b70*/  IADD3 R7, P0, PT, R11, UR4, RZ ;  /* 0x000000040b077c10 */ /* 0x000fc6000ff1e0ff */
[----:B------:R-:W2:Y:S01]  /*0b80*/  LDG.E R13, desc[UR8][R2.64] ;  /* 0x00000008020d7981 */ /* 0x000ea2000c1e1900 */
[----:B------:R-:W-:Y:S02]  /*0b90*/  IADD3.X R14, PT, PT, RZ, RZ, RZ, P0, !PT ;  /* 0x000000ffff0e7210 */ /* 0x000fe400007fe4ff */
[----:B-1----:R-:W-:-:S04]  /*0ba0*/  LEA R6, P0, R7, UR6, 0x2 ;  /* 0x0000000607067c11 */ /* 0x002fc8000f8010ff */
[----:B------:R-:W-:Y:S02]  /*0bb0*/  LEA.HI.X R7, R7, UR7, R14, 0x2, P0 ;  /* 0x0000000707077c11 */ /* 0x000fe400080f140e */
[----:B------:R-:W3:Y:S04]  /*0bc0*/  LDG.E R14, desc[UR8][R2.64+0x4] ;  /* 0x00000408020e7981 */ /* 0x000ee8000c1e1900 */
[----:B------:R-:W3:Y:S01]  /*0bd0*/  LDG.E R7, desc[UR8][R6.64+0x4] ;  /* 0x0000040806077981 */ /* 0x000ee2000c1e1900 */
[----:B------:R-:W-:Y:S01]  /*0be0*/  UIADD3 UR4, UPT, UPT, UR4, 0x2, URZ ;  /* 0x0000000204047890 */ /* 0x000fe2000fffe0ff */
[----:B--2---:R-:W-:-:S04]  /*0bf0*/  FSETP.NEU.AND P0, PT, R13, R4, PT ;  /* 0x000000040d00720b */ /* 0x004fc80003f0d000 */
[----:B------:R-:W-:Y:S01]  /*0c00*/  FSETP.GEU.AND P1, PT, R13, R4, P0 ;  /* 0x000000040d00720b */ /* 0x000fe2000072e000 */
[----:B------:R-:W-:-:S08]  /*0c10*/  VIADD R13, R12, 0x1 ;  /* 0x000000010c0d7836 */ /* 0x000fd00000000000 */
[----:B------:R-:W-:-:S04]  /*0c20*/  @P0 MOV R4, R13 ;  /* 0x0000000d00040202 */ /* 0x000fc80000000f00 */
[----:B------:R-:W-:Y:S01]  /*0c30*/  @P1 IMAD.MOV R4, RZ, RZ, R12 ;  /* 0x000000ffff041224 */ /* 0x000fe200078e020c */
[C---:B---3--:R-:W-:Y:S02]  /*0c40*/  FSETP.NEU.AND P1, PT, R14.reuse, R7, PT ;  /* 0x000000070e00720b */ /* 0x048fe40003f2d000 */
[----:B------:R-:W-:Y:S02]  /*0c50*/  @!P0 MOV R4, R13 ;  /* 0x0000000d00048202 */ /* 0x000fe40000000f00 */
[----:B------:R-:W-:-:S03]  /*0c60*/  FSETP.GEU.AND P2, PT, R14, R7, P1 ;  /* 0x000000070e00720b */ /* 0x000fc60000f4e000 */
[----:B------:R-:W-:Y:S01]  /*0c70*/  VIADD R5, R4, 0x1 ;  /* 0x0000000104057836 */ /* 0x000fe20000000000 */
[----:B------:R-:W-:-:S05]  /*0c80*/  @!P0 IADD3 R10, PT, PT, R10, 0x1, RZ ;  /* 0x000000010a0a8810 */ /* 0x000fca0007ffe0ff */
[----:B------:R-:W-:Y:S01]  /*0c90*/  @P1 MOV R12, R5 ;  /* 0x00000005000c1202 */ /* 0x000fe20000000f00 */
[----:B------:R-:W-:-:S03]  /*0ca0*/  @!P1 VIADD R10, R10, 0x1 ;  /* 0x000000010a0a9836 */ /* 0x000fc60000000000 */
[----:B------:R-:W-:Y:S01]  /*0cb0*/  @P2 IMAD.MOV R12, RZ, RZ, R4 ;  /* 0x000000ffff0c2224 */ /* 0x000fe200078e0204 */
[----:B------:R-:W-:-:S07]  /*0cc0*/  @!P1 MOV R12, R5 ;  /* 0x00000005000c9202 */ /* 0x000fce0000000f00 */
.L_x_18:
[----:B------:R-:W-:Y:S05]  /*0cd0*/  BRA.U UP1, `(.L_x_14) ;  /* 0x0000000101387547 */ /* 0x000fea000b800000 */
[----:B------:R-:W0:Y:S01]  /*0ce0*/  LDC.64 R4, c[0x0][0x380] ;  /* 0x0000e000ff047b82 */ /* 0x000e220000000a00 */
[----:B------:R-:W-:Y:S01]  /*0cf0*/  VIADD R3, R8, UR4 ;  /* 0x0000000408037c36 */ /* 0x000fe20008000000 */
[----:B------:R-:W-:-:S03]  /*0d00*/  IADD3 R11, PT, PT, R11, UR4, RZ ;  /* 0x000000040b0b7c10 */ /* 0x000fc6000fffe0ff */
[----:B0-----:R-:W-:-:S04]  /*0d10*/  IMAD.WIDE R2, R3, 0x4, R4 ;  /* 0x0000000403027825 */ /* 0x001fc800078e0204 */
[----:B------:R-:W-:Y:S02]  /*0d20*/  IMAD.WIDE.U32 R4, R11, 0x4, R4 ;  /* 0x000000040b047825 */ /* 0x000fe400078e0004 */
[----:B------:R-:W2:Y:S04]  /*0d30*/  LDG.E R2, desc[UR8][R2.64] ;  /* 0x0000000802027981 */ /* 0x000ea8000c1e1900 */
[----:B------:R-:W2:Y:S02]  /*0d40*/  LDG.E R5, desc[UR8][R4.64] ;  /* 0x0000000804057981 */ /* 0x000ea4000c1e1900 */
[----:B--2---:R-:W-:-:S04]  /*0d50*/  FSETP.NEU.AND P0, PT, R2, R5, PT ;  /* 0x000000050200720b */ /* 0x004fc80003f0d000 */
[----:B------:R-:W-:-:S09]  /*0d60*/  FSETP.GEU.AND P1, PT, R2, R5, P0 ;  /* 0x000000050200720b */ /* 0x000fd2000072e000 */
[----:B------:R-:W-:Y:S01]  /*0d70*/  @P0 VIADD R6, R12, 0x1 ;  /* 0x000000010c060836 */ /* 0x000fe20000000000 */
[----:B------:R-:W-:-:S03]  /*0d80*/  @!P0 IADD3 R10, PT, PT, R10, 0x1, RZ ;  /* 0x000000010a0a8810 */ /* 0x000fc60007ffe0ff */
[----:B------:R-:W-:-:S05]  /*0d90*/  @P1 IADD3 R6, PT, PT, R12, RZ, RZ ;  /* 0x000000ff0c061210 */ /* 0x000fca0007ffe0ff */
[----:B------:R-:W-:-:S04]  /*0da0*/  @P0 IMAD.MOV.U32 R12, RZ, RZ, R6 ;  /* 0x000000ffff0c0224 */ /* 0x000fc800078e0006 */
[----:B------:R-:W-:-:S07]  /*0db0*/  @!P0 VIADD R12, R12, 0x1 ;  /* 0x000000010c0c8836 */ /* 0x000fce0000000000 */
.L_x_14:
[----:B------:R-:W0:Y:S01]  /*0dc0*/  LDCU.64 UR4, c[0x0][0x388] ;  /* 0x00007100ff0477ac */ /* 0x000e220008000a00 */
[----:B------:R-:W-:Y:S01]  /*0dd0*/  HFMA2 R4, -RZ, RZ, 0, 5.9604644775390625e-08 ;  /* 0x00000001ff047431 */ /* 0x000fe200000001ff */
[----:B0-----:R-:W-:Y:S01]  /*0de0*/  ISETP.GE.AND P0, PT, R10, UR4, PT ;  /* 0x000000040a007c0c */ /* 0x001fe2000bf06270 */
[----:B------:R-:W-:-:S03]  /*0df0*/  IMAD R9, R0, UR5, R9 ;  /* 0x0000000500097c24 */ /* 0x000fc6000f8e0209 */
[----:B------:R-:W-:-:S13]  /*0e00*/  ISETP.NE.OR P0, PT, R12, UR4, P0 ;  /* 0x000000040c007c0c */ /* 0x000fda0008705670 */
[----:B------:R-:W0:Y:S01]  /*0e10*/  @!P0 LDC.64 R2, c[0x0][0x390] ;  /* 0x0000e400ff028b82 */ /* 0x000e220000000a00 */
[----:B------:R-:W-:Y:S01]  /*0e20*/  @!P0 PRMT R0, R4, 0x7610, R0 ;  /* 0x0000761004008816 */ /* 0x000fe20000000000 */
[----:B0-----:R-:W-:-:S05]  /*0e30*/  @!P0 IMAD.WIDE R2, R9, 0x2, R2 ;  /* 0x0000000209028825 */ /* 0x001fca00078e0202 */
[----:B------:R0:W-:Y:S01]  /*0e40*/  @!P0 STG.E.U16 desc[UR8][R2.64], R0 ;  /* 0x0000000002008986 */ /* 0x0001e2000c101508 */
[----:B------:R-:W-:Y:S05]  /*0e50*/  @!P0 EXIT ;  /* 0x000000000000894d */ /* 0x000fea0003800000 */
[----:B0-----:R-:W0:Y:S02]  /*0e60*/  LDC.64 R2, c[0x0][0x390] ;  /* 0x0000e400ff027b82 */ /* 0x001e240000000a00 */
[----:B0-----:R-:W-:-:S05]  /*0e70*/  IMAD.WIDE R2, R9, 0x2, R2 ;  /* 0x0000000209027825 */ /* 0x001fca00078e0202 */
[----:B------:R-:W-:Y:S01]  /*0e80*/  STG.E.U16 desc[UR8][R2.64], RZ ;  /* 0x000000ff02007986 */ /* 0x000fe2000c101508 */
[----:B------:R-:W-:Y:S05]  /*0e90*/  EXIT ;  /* 0x000000000000794d */ /* 0x000fea0003800000 */
.L_x_19:
        /* <DEDUP_REMOVED lines=14> */
.L_x_23:


//--------------------- .nv.shared.reserved.0     --------------------------
	.section	.nv.shared.reserved.0,"aw",@nobits
	.weak		__nv_reservedSMEM_offset_0_alias
	.size		__nv_reservedSMEM_offset_0_alias, 0, 64
	.other		__nv_reservedSMEM_offset_0_alias,@"STO_CUDA_RESERVED_SHARED STV_DEFAULT"
__nv_reservedSMEM_offset_0_alias:
	.zero		0
	.zero		64


//--------------------- .nv.constant0._Z12parallelCopyPsiii --------------------------
	.section	.nv.constant0._Z12parallelCopyPsiii,"a",@progbits
	.sectionflags	@""
	.align	4
.nv.constant0._Z12parallelCopyPsiii:
	.zero		916


//--------------------- .nv.constant0._Z17calcDominatesListiPsPi --------------------------
	.section	.nv.constant0._Z17calcDominatesListiPsPi,"a",@progbits
	.sectionflags	@""
	.align	4
.nv.constant0._Z17calcDominatesListiPsPi:
	.zero		920


//--------------------- .nv.constant0._Z20calcDominatedByCountiPsPi --------------------------
	.section	.nv.constant0._Z20calcDominatedByCountiPsPi,"a",@progbits
	.sectionflags	@""
	.align	4
.nv.constant0._Z20calcDominatedByCountiPsPi:
	.zero		920


//--------------------- .nv.constant0._Z17calcDominationMapPfiiPs --------------------------
	.section	.nv.constant0._Z17calcDominationMapPfiiPs,"a",@progbits
	.sectionflags	@""
	.align	4
.nv.constant0._Z17calcDominationMapPfiiPs:
	.zero		920


//--------------------- SYMBOLS --------------------------

	.type		.nv.reservedSmem.offset0,@object
	.size		.nv.reservedSmem.offset0,0x4
